// auto-generated by cutlass_sweep.gemm — config: {"arch": "sm_100", "cluster_m": 1, "cluster_n": 1, "dtype": "fp16", "dtype_b": "fp16", "layout": "nt", "stages": 0, "tile_k": 32, "tile_m": 128, "tile_n": 160}
#include "cutlass/cutlass.h"
#include "cutlass/gemm/collective/collective_builder.hpp"
#include "cutlass/gemm/device/gemm_universal_adapter.h"
#include "cutlass/gemm/kernel/gemm_universal.hpp"
#include "cutlass/epilogue/collective/collective_builder.hpp"

using ElemA = cutlass::half_t;
using ElemB = cutlass::half_t;
using ElemCD = cutlass::half_t;
using Acc  = float;
using TileShape    = cute::Shape<cute::_128, cute::_160, cute::_32>;
using ClusterShape = cute::Shape<cute::_1, cute::_1, cute::_1>;

using CollectiveEpilogue = typename cutlass::epilogue::collective::CollectiveBuilder<
    cutlass::arch::Sm100, cutlass::arch::OpClassTensorOp,
    TileShape, ClusterShape,
    cutlass::epilogue::collective::EpilogueTileAuto,
    Acc, Acc,
    ElemCD, cutlass::layout::RowMajor, 128 / cutlass::sizeof_bits<ElemCD>::value,
    ElemCD, cutlass::layout::RowMajor, 128 / cutlass::sizeof_bits<ElemCD>::value,
    cutlass::epilogue::collective::EpilogueScheduleAuto
  >::CollectiveOp;

using CollectiveMainloop = typename cutlass::gemm::collective::CollectiveBuilder<
    cutlass::arch::Sm100, cutlass::arch::OpClassTensorOp,
    ElemA, cutlass::layout::RowMajor, 128 / cutlass::sizeof_bits<ElemA>::value,
    ElemB, cutlass::layout::ColumnMajor, 128 / cutlass::sizeof_bits<ElemB>::value,
    Acc,
    TileShape, ClusterShape,
    cutlass::gemm::collective::StageCountAutoCarveout<static_cast<int>(sizeof(typename CollectiveEpilogue::SharedStorage))>,
    cutlass::gemm::collective::KernelScheduleAuto
  >::CollectiveOp;

using GemmKernel = cutlass::gemm::kernel::GemmUniversal<
    cute::Shape<int,int,int,int>,
    CollectiveMainloop,
    CollectiveEpilogue
>;
using Gemm = cutlass::gemm::device::GemmUniversalAdapter<GemmKernel>;

// Force the device kernel symbol into the cubin without needing a host main.
auto* _anchor = &cutlass::device_kernel<GemmKernel>;


// ===== COMPILED SASS (sm_100a) =====

	.target	sm_100a

	.elftype	@"ET_EXEC"


//--------------------- .note.nv.tkinfo           --------------------------
	.section	.note.nv.tkinfo,"",@"SHT_NOTE"
	.sectionflags	@"SHF_NOTE_NV_TKINFO"
	.tkinfo
        /*0018*/ 	.word	0x00000002
        /*0030*/ 	.string	""
        /*0030*/ 	.string	"ptxas"
        /*0030*/ 	.string	"Cuda compilation tools, release 13.0, V13.0.88"
        /*0030*/ 	.string	"Build cuda_13.0.r13.0/compiler.36424714_0"
        /*0030*/ 	.string	"-arch sm_100a -m 64 "



//--------------------- .note.nv.cuinfo           --------------------------
	.section	.note.nv.cuinfo,"",@"SHT_NOTE"
	.sectionflags	@"SHF_NOTE_NV_CUINFO"
        /*0018*/ 	.short	0x0002
        /*001a*/ 	.short	0x0064
        /*001c*/ 	.short	0x0082
	.zero		2


//--------------------- .nv.info                  --------------------------
	.section	.nv.info,"",@"SHT_CUDA_INFO"
	.align	4


	//----- nvinfo : EIATTR_REGCOUNT
	.align		4
        /*0000*/ 	.byte	0x04, 0x2f
        /*0002*/ 	.short	(.L_19 - .L_18)
	.align		4
.L_18:
        /*0004*/ 	.word	index@(_ZN7cutlass13device_kernelINS_4gemm6kernel13GemmUniversalIN4cute5tupleIJiiiiEEENS1_10collective13CollectiveMmaINS1_35MainloopSm100TmaUmmaWarpSpecializedILi8ELi2ELi3ENS5_IJNS4_1CILi1EEESB_SB_EEEEENS5_IJNSA_ILi128EEENSA_ILi160EEENSA_ILi32EEEEEENS_6half_tENS5_IJlSB_lEEESI_SJ_NS4_8TiledMMAINS4_8MMA_AtomIJNS4_20SM100_MMA_F16BF16_SSISI_SI_fLi128ELi160ELNS4_4UMMA5MajorE0ELSO_0ELNSN_7ScaleInE0ELSP_0EEEEEENS4_6LayoutISC_NS5_IJNSA_ILi0EEEST_ST_EEEEENS5_IJNS4_10UnderscoreESW_SW_EEEEENS4_13SM90_TMA_LOADENS4_14ComposedLayoutINS4_7SwizzleILi2ELi4ELi3EEENS4_18smem_ptr_flag_bitsILi16EEENSS_INS5_IJNSA_ILi8EEESG_EEENS5_IJSG_SB_EEEEEEEvNS4_8identityESZ_S19_vS1A_EENS_8epilogue10collective18CollectiveEpilogueINS1C_23Sm100TmaWarpSpecializedILi2ELi1ELi160ELb1ELb0EEEJSH_NS5_IJNSS_ISE_SB_EENSS_ISF_SB_EEEEESI_SJ_SI_SJ_NS1C_6fusion15FusionCallbacksIS1G_NS1K_17LinearCombinationISI_fSI_fLNS_15FloatRoundStyleE2EEESH_S1J_JEEENS4_5SM1004TMEM4LOAD26SM100_TMEM_LOAD_32dp32b32xESZ_S19_NS4_39AutoVectorizingCopyWithAssumedAlignmentILi128EEENS4_14SM90_TMA_STOREES19_S1V_S1V_EEEvvEEEEvNT_6ParamsE)
        /*0008*/ 	.word	0x000000ff


	//----- nvinfo : EIATTR_FRAME_SIZE
	.align		4
.L_19:
        /*000c*/ 	.byte	0x04, 0x11
        /*000e*/ 	.short	(.L_21 - .L_20)
	.align		4
.L_20:
        /*0010*/ 	.word	index@($__internal_2_$__cuda_sm10x_tcgen05_guardrail_trap_unallocated_columns_being_dealloced)
        /*0014*/ 	.word	0x00000060


	//----- nvinfo : EIATTR_FRAME_SIZE
	.align		4
.L_21:
        /*0018*/ 	.byte	0x04, 0x11
        /*001a*/ 	.short	(.L_23 - .L_22)
	.align		4
.L_22:
        /*001c*/ 	.word	index@($__internal_1_$__cuda_sm10x_tcgen05_guardrail_trap_phase_invalid_during_alloc)
        /*0020*/ 	.word	0x00000060


	//----- nvinfo : EIATTR_FRAME_SIZE
	.align		4
.L_23:
        /*0024*/ 	.byte	0x04, 0x11
        /*0026*/ 	.short	(.L_25 - .L_24)
	.align		4
.L_24:
        /*0028*/ 	.word	index@($__internal_0_$__cuda_sm10x_tcgen05_guardrail_trap_col_being_dealloced_not_returned_by_alloc)
        /*002c*/ 	.word	0x00000060


	//----- nvinfo : EIATTR_FRAME_SIZE
	.align		4
.L_25:
        /*0030*/ 	.byte	0x04, 0x11
        /*0032*/ 	.short	(.L_27 - .L_26)
	.align		4
.L_26:
        /*0034*/ 	.word	index@(_ZN7cutlass13device_kernelINS_4gemm6kernel13GemmUniversalIN4cute5tupleIJiiiiEEENS1_10collective13CollectiveMmaINS1_35MainloopSm100TmaUmmaWarpSpecializedILi8ELi2ELi3ENS5_IJNS4_1CILi1EEESB_SB_EEEEENS5_IJNSA_ILi128EEENSA_ILi160EEENSA_ILi32EEEEEENS_6half_tENS5_IJlSB_lEEESI_SJ_NS4_8TiledMMAINS4_8MMA_AtomIJNS4_20SM100_MMA_F16BF16_SSISI_SI_fLi128ELi160ELNS4_4UMMA5MajorE0ELSO_0ELNSN_7ScaleInE0ELSP_0EEEEEENS4_6LayoutISC_NS5_IJNSA_ILi0EEEST_ST_EEEEENS5_IJNS4_10UnderscoreESW_SW_EEEEENS4_13SM90_TMA_LOADENS4_14ComposedLayoutINS4_7SwizzleILi2ELi4ELi3EEENS4_18smem_ptr_flag_bitsILi16EEENSS_INS5_IJNSA_ILi8EEESG_EEENS5_IJSG_SB_EEEEEEEvNS4_8identityESZ_S19_vS1A_EENS_8epilogue10collective18CollectiveEpilogueINS1C_23Sm100TmaWarpSpecializedILi2ELi1ELi160ELb1ELb0EEEJSH_NS5_IJNSS_ISE_SB_EENSS_ISF_SB_EEEEESI_SJ_SI_SJ_NS1C_6fusion15FusionCallbacksIS1G_NS1K_17LinearCombinationISI_fSI_fLNS_15FloatRoundStyleE2EEESH_S1J_JEEENS4_5SM1004TMEM4LOAD26SM100_TMEM_LOAD_32dp32b32xESZ_S19_NS4_39AutoVectorizingCopyWithAssumedAlignmentILi128EEENS4_14SM90_TMA_STOREES19_S1V_S1V_EEEvvEEEEvNT_6ParamsE)
        /*0038*/ 	.word	0x00000060


	//----- nvinfo : EIATTR_MIN_STACK_SIZE
	.align		4
.L_27:
        /*003c*/ 	.byte	0x04, 0x12
        /*003e*/ 	.short	(.L_29 - .L_28)
	.align		4
.L_28:
        /*0040*/ 	.word	index@(_ZN7cutlass13device_kernelINS_4gemm6kernel13GemmUniversalIN4cute5tupleIJiiiiEEENS1_10collective13CollectiveMmaINS1_35MainloopSm100TmaUmmaWarpSpecializedILi8ELi2ELi3ENS5_IJNS4_1CILi1EEESB_SB_EEEEENS5_IJNSA_ILi128EEENSA_ILi160EEENSA_ILi32EEEEEENS_6half_tENS5_IJlSB_lEEESI_SJ_NS4_8TiledMMAINS4_8MMA_AtomIJNS4_20SM100_MMA_F16BF16_SSISI_SI_fLi128ELi160ELNS4_4UMMA5MajorE0ELSO_0ELNSN_7ScaleInE0ELSP_0EEEEEENS4_6LayoutISC_NS5_IJNSA_ILi0EEEST_ST_EEEEENS5_IJNS4_10UnderscoreESW_SW_EEEEENS4_13SM90_TMA_LOADENS4_14ComposedLayoutINS4_7SwizzleILi2ELi4ELi3EEENS4_18smem_ptr_flag_bitsILi16EEENSS_INS5_IJNSA_ILi8EEESG_EEENS5_IJSG_SB_EEEEEEEvNS4_8identityESZ_S19_vS1A_EENS_8epilogue10collective18CollectiveEpilogueINS1C_23Sm100TmaWarpSpecializedILi2ELi1ELi160ELb1ELb0EEEJSH_NS5_IJNSS_ISE_SB_EENSS_ISF_SB_EEEEESI_SJ_SI_SJ_NS1C_6fusion15FusionCallbacksIS1G_NS1K_17LinearCombinationISI_fSI_fLNS_15FloatRoundStyleE2EEESH_S1J_JEEENS4_5SM1004TMEM4LOAD26SM100_TMEM_LOAD_32dp32b32xESZ_S19_NS4_39AutoVectorizingCopyWithAssumedAlignmentILi128EEENS4_14SM90_TMA_STOREES19_S1V_S1V_EEEvvEEEEvNT_6ParamsE)
        /*0044*/ 	.word	0x00000060
.L_29:


//--------------------- .nv.compat                --------------------------
	.section	.nv.compat,"",@"SHT_CUDA_COMPAT_INFO"
	.align	4
        /*0000*/ 	.byte	0x02, 0x09, 0x01, 0x00, 0x02, 0x02, 0x02, 0x00, 0x02, 0x05, 0x05, 0x00, 0x03, 0x07, 0x01, 0x01
        /*0010*/ 	.byte	0x02, 0x03, 0x01, 0x00, 0x02, 0x06, 0x01, 0x00, 0x04, 0x0b, 0x08, 0x00, 0x09, 0x00, 0x00, 0x00
        /*0020*/ 	.byte	0x00, 0x00, 0x00, 0x00


//--------------------- .nv.info._ZN7cutlass13device_kernelINS_4gemm6kernel13GemmUniversalIN4cute5tupleIJiiiiEEENS1_10collective13CollectiveMmaINS1_35MainloopSm100TmaUmmaWarpSpecializedILi8ELi2ELi3ENS5_IJNS4_1CILi1EEESB_SB_EEEEENS5_IJNSA_ILi128EEENSA_ILi160EEENSA_ILi32EEEEEENS_6half_tENS5_IJlSB_lEEESI_SJ_NS4_8TiledMMAINS4_8MMA_AtomIJNS4_20SM100_MMA_F16BF16_SSISI_SI_fLi128ELi160ELNS4_4UMMA5MajorE0ELSO_0ELNSN_7ScaleInE0ELSP_0EEEEEENS4_6LayoutISC_NS5_IJNSA_ILi0EEEST_ST_EEEEENS5_IJNS4_10UnderscoreESW_SW_EEEEENS4_13SM90_TMA_LOADENS4_14ComposedLayoutINS4_7SwizzleILi2ELi4ELi3EEENS4_18smem_ptr_flag_bitsILi16EEENSS_INS5_IJNSA_ILi8EEESG_EEENS5_IJSG_SB_EEEEEEEvNS4_8identityESZ_S19_vS1A_EENS_8epilogue10collective18CollectiveEpilogueINS1C_23Sm100TmaWarpSpecializedILi2ELi1ELi160ELb1ELb0EEEJSH_NS5_IJNSS_ISE_SB_EENSS_ISF_SB_EEEEESI_SJ_SI_SJ_NS1C_6fusion15FusionCallbacksIS1G_NS1K_17LinearCombinationISI_fSI_fLNS_15FloatRoundStyleE2EEESH_S1J_JEEENS4_5SM1004TMEM4LOAD26SM100_TMEM_LOAD_32dp32b32xESZ_S19_NS4_39AutoVectorizingCopyWithAssumedAlignmentILi128EEENS4_14SM90_TMA_STOREES19_S1V_S1V_EEEvvEEEEvNT_6ParamsE --------------------------
	.section	.nv.info._ZN7cutlass13device_kernelINS_4gemm6kernel13GemmUniversalIN4cute5tupleIJiiiiEEENS1_10collective13CollectiveMmaINS1_35MainloopSm100TmaUmmaWarpSpecializedILi8ELi2ELi3ENS5_IJNS4_1CILi1EEESB_SB_EEEEENS5_IJNSA_ILi128EEENSA_ILi160EEENSA_ILi32EEEEEENS_6half_tENS5_IJlSB_lEEESI_SJ_NS4_8TiledMMAINS4_8MMA_AtomIJNS4_20SM100_MMA_F16BF16_SSISI_SI_fLi128ELi160ELNS4_4UMMA5MajorE0ELSO_0ELNSN_7ScaleInE0ELSP_0EEEEEENS4_6LayoutISC_NS5_IJNSA_ILi0EEEST_ST_EEEEENS5_IJNS4_10UnderscoreESW_SW_EEEEENS4_13SM90_TMA_LOADENS4_14ComposedLayoutINS4_7SwizzleILi2ELi4ELi3EEENS4_18smem_ptr_flag_bitsILi16EEENSS_INS5_IJNSA_ILi8EEESG_EEENS5_IJSG_SB_EEEEEEEvNS4_8identityESZ_S19_vS1A_EENS_8epilogue10collective18CollectiveEpilogueINS1C_23Sm100TmaWarpSpecializedILi2ELi1ELi160ELb1ELb0EEEJSH_NS5_IJNSS_ISE_SB_EENSS_ISF_SB_EEEEESI_SJ_SI_SJ_NS1C_6fusion15FusionCallbacksIS1G_NS1K_17LinearCombinationISI_fSI_fLNS_15FloatRoundStyleE2EEESH_S1J_JEEENS4_5SM1004TMEM4LOAD26SM100_TMEM_LOAD_32dp32b32xESZ_S19_NS4_39AutoVectorizingCopyWithAssumedAlignmentILi128EEENS4_14SM90_TMA_STOREES19_S1V_S1V_EEEvvEEEEvNT_6ParamsE,"",@"SHT_CUDA_INFO"
	.sectionflags	@""
	.align	4


	//----- nvinfo : EIATTR_CUDA_API_VERSION
	.align		4
        /*0000*/ 	.byte	0x04, 0x37
        /*0002*/ 	.short	(.L_31 - .L_30)
.L_30:
        /*0004*/ 	.word	0x00000082


	//----- nvinfo : EIATTR_KPARAM_INFO
	.align		4
.L_31:
        /*0008*/ 	.byte	0x04, 0x17
        /*000a*/ 	.short	(.L_33 - .L_32)
.L_32:
        /*000c*/ 	.word	0x00000000
        /*0010*/ 	.short	0x0000
        /*0012*/ 	.short	0x0000
        /*0014*/ 	.byte	0x00, 0xf0, 0x01, 0x20


	//----- nvinfo : EIATTR_AT_ENTRY_FRAGMENTS
	.align		4
.L_33:
        /*0018*/ 	.byte	0x04, 0x4f
        /*001a*/ 	.short	(.L_35 - .L_34)


	//   ....[0]....
.L_34:
        /*001c*/ 	.word	0x00000006


	//----- nvinfo : EIATTR_RESERVED_SMEM_USED
	.align		4
.L_35:
        /*0020*/ 	.byte	0x01, 0x41
	.zero		2


	//----- nvinfo : EIATTR_SPARSE_MMA_MASK
	.align		4
        /*0024*/ 	.byte	0x03, 0x50
        /*0026*/ 	.short	0x0000


	//----- nvinfo : EIATTR_TCGEN05_1CTA_USED
	.align		4
        /*0028*/ 	.byte	0x01, 0x51
	.zero		2


	//----- nvinfo : EIATTR_MAXREG_COUNT
	.align		4
        /*002c*/ 	.byte	0x03, 0x1b
        /*002e*/ 	.short	0x00ff


	//----- nvinfo : EIATTR_NUM_BARRIERS
	.align		4
        /*0030*/ 	.byte	0x02, 0x4c
        /*0032*/ 	.byte	0x07
	.zero		1


	//----- nvinfo : EIATTR_EXTERNS
	.align		4
        /*0034*/ 	.byte	0x04, 0x0f
        /*0036*/ 	.short	(.L_37 - .L_36)


	//   ....[0]....
	.align		4
.L_36:
        /*0038*/ 	.word	index@(__assertfail)


	//----- nvinfo : EIATTR_ANNOTATIONS
	.align		4
.L_37:
        /*003c*/ 	.byte	0x04, 0x55
        /*003e*/ 	.short	(.L_39 - .L_38)


	//   ....[0]....
.L_38:
        /*0040*/ 	.word	0x00000001
        /*0044*/ 	.byte	0xb0, 0x00, 0x00, 0x00, 0x01, 0x00, 0x00, 0x00, 0x50, 0x01, 0x00, 0x00, 0x01, 0x00, 0x00, 0x00
        /* <DEDUP_REMOVED lines=31> */
        /*0244*/ 	.byte	0x70, 0x97, 0x00, 0x00, 0x01, 0x00, 0x00, 0x00, 0xd0, 0x99, 0x00, 0x00


	//----- nvinfo : EIATTR_MERCURY_ISA_VERSION
	.align		4
.L_39:
        /*0250*/ 	.byte	0x03, 0x5f
        /*0252*/ 	.short	0x0101


	//----- nvinfo : EIATTR_INT_WARP_WIDE_INSTR_OFFSETS
	.align		4
        /*0254*/ 	.byte	0x04, 0x31
        /*0256*/ 	.short	(.L_41 - .L_40)


	//   ....[0]....
.L_40:
        /*0258*/ 	.word	0x00003b20


	//   ....[1]....
        /*025c*/ 	.word	0x00003b50


	//   ....[2]....
        /*0260*/ 	.word	0x00003b70


	//   ....[3]....
        /*0264*/ 	.word	0x000047b0


	//   ....[4]....
        /*0268*/ 	.word	0x00004860


	//   ....[5]....
        /*026c*/ 	.word	0x000048c0


	//   ....[6]....
        /*0270*/ 	.word	0x00004920


	//   ....[7]....
        /*0274*/ 	.word	0x000049a0


	//   ....[8]....
        /*0278*/ 	.word	0x00004a00


	//----- nvinfo : EIATTR_COOP_GROUP_MASK_REGIDS
	.align		4
.L_41:
        /*027c*/ 	.byte	0x04, 0x29
        /*027e*/ 	.short	(.L_43 - .L_42)


	//   ....[0]....
.L_42:
        /*0280*/ 	.word	0xffffffff


	//   ....[1]....
        /*0284*/ 	.word	0xffffffff


	//   ....[2]....
        /*0288*/ 	.word	0xffffffff


	//   ....[3]....
        /*028c*/ 	.word	0xffffffff


	//   ....[4]....
        /*0290*/ 	.word	0xffffffff


	//   ....[5]....
        /*0294*/ 	.word	0xffffffff


	//   ....[6]....
        /*0298*/ 	.word	0xffffffff


	//   ....[7]....
        /*029c*/ 	.word	0xffffffff


	//   ....[8]....
        /*02a0*/ 	.word	0xffffffff


	//   ....[9]....
        /*02a4*/ 	.word	0xffffffff


	//   ....[10]....
        /*02a8*/ 	.word	0xffffffff


	//   ....[11]....
        /*02ac*/ 	.word	0xffffffff


	//   ....[12]....
        /*02b0*/ 	.word	0xffffffff


	//----- nvinfo : EIATTR_COOP_GROUP_INSTR_OFFSETS
	.align		4
.L_43:
        /*02b4*/ 	.byte	0x04, 0x28
        /*02b6*/ 	.short	(.L_45 - .L_44)


	//   ....[0]....
.L_44:
        /*02b8*/ 	.word	0x00000080


	//   ....[1]....
        /*02bc*/ 	.word	0x00000520


	//   ....[2]....
        /*02c0*/ 	.word	0x00000710


	//   ....[3]....
        /*02c4*/ 	.word	0x00000870


	//   ....[4]....
        /*02c8*/ 	.word	0x00000970


	//   ....[5]....
        /*02cc*/ 	.word	0x00000ae0


	//   ....[6]....
        /*02d0*/ 	.word	0x00000c60


	//   ....[7]....
        /*02d4*/ 	.word	0x00001e10


	//   ....[8]....
        /*02d8*/ 	.word	0x00002f00


	//   ....[9]....
        /*02dc*/ 	.word	0x00003110


	//   ....[10]....
        /*02e0*/ 	.word	0x00003140


	//   ....[11]....
        /*02e4*/ 	.word	0x00003a00


	//   ....[12]....
        /*02e8*/ 	.word	0x00003c30


	//----- nvinfo : EIATTR_VRC_CTA_INIT_COUNT
	.align		4
.L_45:
        /*02ec*/ 	.byte	0x02, 0x4a
        /*02ee*/ 	.byte	0x80
	.zero		1


	//----- nvinfo : EIATTR_SYSCALL_OFFSETS
	.align		4
        /*02f0*/ 	.byte	0x04, 0x46
        /*02f2*/ 	.short	(.L_47 - .L_46)


	//   ....[0]....
.L_46:
        /*02f4*/ 	.word	0x00005540


	//   ....[1]....
        /*02f8*/ 	.word	0x00005630


	//   ....[2]....
        /*02fc*/ 	.word	0x000065e0


	//   ....[3]....
        /*0300*/ 	.word	0x00006750


	//   ....[4]....
        /*0304*/ 	.word	0x000068c0


	//   ....[5]....
        /*0308*/ 	.word	0x00006a30


	//   ....[6]....
        /*030c*/ 	.word	0x00006ba0


	//----- nvinfo : EIATTR_MBARRIER_INSTR_OFFSETS
	.align		4
.L_47:
        /*0310*/ 	.byte	0x04, 0x39
        /*0312*/ 	.short	(.L_49 - .L_48)


	//   ....[0]....
.L_48:
        /*0314*/ 	.word	0x00000600
        /*0318*/ 	.word	0x000000ff
        /*031c*/ 	.word	0x00000000
        /*0320*/ 	.short	0x0100
        /*0322*/ 	.byte	0x04
	.zero		1


	//   ....[1]....
        /*0324*/ 	.word	0x00000610
        /*0328*/ 	.word	0x000000ff
        /*032c*/ 	.word	0x00000040
        /*0330*/ 	.short	0x0100
        /*0332*/ 	.byte	0x04
	.zero		1


	//   ....[2]....
        /*0334*/ 	.word	0x00000620
        /*0338*/ 	.word	0x000000ff
        /*033c*/ 	.word	0x00000008
        /*0340*/ 	.short	0x0100
        /*0342*/ 	.byte	0x04
	.zero		1


	//   ....[3]....
        /*0344*/ 	.word	0x00000630
        /*0348*/ 	.word	0x000000ff
        /*034c*/ 	.word	0x00000048
        /*0350*/ 	.short	0x0100
        /*0352*/ 	.byte	0x04
	.zero		1


	//   ....[4]....
        /*0354*/ 	.word	0x00000640
        /*0358*/ 	.word	0x000000ff
        /*035c*/ 	.word	0x00000010
        /*0360*/ 	.short	0x0100
        /*0362*/ 	.byte	0x04
	.zero		1


	//   ....[5]....
        /*0364*/ 	.word	0x00000650
        /*0368*/ 	.word	0x000000ff
        /*036c*/ 	.word	0x00000050
        /*0370*/ 	.short	0x0100
        /*0372*/ 	.byte	0x04
	.zero		1


	//   ....[6]....
        /*0374*/ 	.word	0x00000660
        /*0378*/ 	.word	0x000000ff
        /*037c*/ 	.word	0x00000018
        /*0380*/ 	.short	0x0100
        /*0382*/ 	.byte	0x04
	.zero		1


	//   ....[7]....
        /*0384*/ 	.word	0x00000670
        /*0388*/ 	.word	0x000000ff
        /*038c*/ 	.word	0x00000058
        /*0390*/ 	.short	0x0100
        /*0392*/ 	.byte	0x04
	.zero		1


	//   ....[8]....
        /*0394*/ 	.word	0x00000680
        /*0398*/ 	.word	0x000000ff
        /*039c*/ 	.word	0x00000020
        /*03a0*/ 	.short	0x0100
        /*03a2*/ 	.byte	0x04
	.zero		1


	//   ....[9]....
        /*03a4*/ 	.word	0x00000690
        /*03a8*/ 	.word	0x000000ff
        /*03ac*/ 	.word	0x00000060
        /*03b0*/ 	.short	0x0100
        /*03b2*/ 	.byte	0x04
	.zero		1


	//   ....[10]....
        /*03b4*/ 	.word	0x000006a0
        /*03b8*/ 	.word	0x000000ff
        /*03bc*/ 	.word	0x00000028
        /*03c0*/ 	.short	0x0100
        /*03c2*/ 	.byte	0x04
	.zero		1


	//   ....[11]....
        /*03c4*/ 	.word	0x000006b0
        /*03c8*/ 	.word	0x000000ff
        /*03cc*/ 	.word	0x00000068
        /*03d0*/ 	.short	0x0100
        /*03d2*/ 	.byte	0x04
	.zero		1


	//   ....[12]....
        /*03d4*/ 	.word	0x000006c0
        /*03d8*/ 	.word	0x000000ff
        /*03dc*/ 	.word	0x00000030
        /*03e0*/ 	.short	0x0100
        /*03e2*/ 	.byte	0x04
	.zero		1


	//   ....[13]....
        /*03e4*/ 	.word	0x000006d0
        /*03e8*/ 	.word	0x000000ff
        /*03ec*/ 	.word	0x00000070
        /*03f0*/ 	.short	0x0100
        /*03f2*/ 	.byte	0x04
	.zero		1


	//   ....[14]....
        /*03f4*/ 	.word	0x000006e0
        /*03f8*/ 	.word	0x000000ff
        /*03fc*/ 	.word	0x00000038
        /*0400*/ 	.short	0x0100
        /*0402*/ 	.byte	0x04
	.zero		1


	//   ....[15]....
        /*0404*/ 	.word	0x000006f0
        /*0408*/ 	.word	0x000000ff
        /*040c*/ 	.word	0x00000078
        /*0410*/ 	.short	0x0100
        /*0412*/ 	.byte	0x04
	.zero		1


	//   ....[16]....
        /*0414*/ 	.word	0x00000820
        /*0418*/ 	.word	0x000000ff
        /*041c*/ 	.word	0x00000080
        /*0420*/ 	.short	0x0100
        /*0422*/ 	.byte	0x04
	.zero		1


	//   ....[17]....
        /*0424*/ 	.word	0x00000830
        /*0428*/ 	.word	0x000000ff
        /*042c*/ 	.word	0x00000090
        /*0430*/ 	.short	0x0100
        /*0432*/ 	.byte	0x04
	.zero		1


	//   ....[18]....
        /*0434*/ 	.word	0x00000840
        /*0438*/ 	.word	0x000000ff
        /*043c*/ 	.word	0x00000088
        /*0440*/ 	.short	0x0100
        /*0442*/ 	.byte	0x04
	.zero		1


	//   ....[19]....
        /*0444*/ 	.word	0x00000850
        /*0448*/ 	.word	0x000000ff
        /*044c*/ 	.word	0x00000098
        /*0450*/ 	.short	0x0100
        /*0452*/ 	.byte	0x04
	.zero		1


	//   ....[20]....
        /*0454*/ 	.word	0x00000940
        /*0458*/ 	.word	0x000000ff
        /*045c*/ 	.word	0x000000a0
        /*0460*/ 	.short	0x0100
        /*0462*/ 	.byte	0x06
	.zero		1


	//   ....[21]....
        /*0464*/ 	.word	0x00000950
        /*0468*/ 	.word	0x000000ff
        /*046c*/ 	.word	0x000000a8
        /*0470*/ 	.short	0x0100
        /*0472*/ 	.byte	0x06
	.zero		1


	//   ....[22]....
        /*0474*/ 	.word	0x00000a90
        /*0478*/ 	.word	0x000000ff
        /*047c*/ 	.word	0x000000b0
        /*0480*/ 	.short	0x0100
        /*0482*/ 	.byte	0x06
	.zero		1


	//   ....[23]....
        /*0484*/ 	.word	0x00000aa0
        /*0488*/ 	.word	0x000000ff
        /*048c*/ 	.word	0x000000c0
        /*0490*/ 	.short	0x0100
        /*0492*/ 	.byte	0x06
	.zero		1


	//   ....[24]....
        /*0494*/ 	.word	0x00000ab0
        /*0498*/ 	.word	0x000000ff
        /*049c*/ 	.word	0x000000b8
        /*04a0*/ 	.short	0x0100
        /*04a2*/ 	.byte	0x06
	.zero		1


	//   ....[25]....
        /*04a4*/ 	.word	0x00000ac0
        /*04a8*/ 	.word	0x000000ff
        /*04ac*/ 	.word	0x000000c8
        /*04b0*/ 	.short	0x0100
        /*04b2*/ 	.byte	0x06
	.zero		1


	//   ....[26]....
        /*04b4*/ 	.word	0x00000bf0
        /*04b8*/ 	.word	0x000000ff
        /*04bc*/ 	.word	0x000000d0
        /*04c0*/ 	.short	0x0100
        /*04c2*/ 	.byte	0x04
	.zero		1


	//   ....[27]....
        /*04c4*/ 	.word	0x00000c00
        /*04c8*/ 	.word	0x000000ff
        /*04cc*/ 	.word	0x000000e8
        /*04d0*/ 	.short	0x0100
        /*04d2*/ 	.byte	0x04
	.zero		1


	//   ....[28]....
        /*04d4*/ 	.word	0x00000c10
        /*04d8*/ 	.word	0x000000ff
        /*04dc*/ 	.word	0x000000d8
        /*04e0*/ 	.short	0x0100
        /*04e2*/ 	.byte	0x04
	.zero		1


	//   ....[29]....
        /*04e4*/ 	.word	0x00000c20
        /*04e8*/ 	.word	0x000000ff
        /*04ec*/ 	.word	0x000000f0
        /*04f0*/ 	.short	0x0100
        /*04f2*/ 	.byte	0x04
	.zero		1


	//   ....[30]....
        /*04f4*/ 	.word	0x00000c30
        /*04f8*/ 	.word	0x000000ff
        /*04fc*/ 	.word	0x000000e0
        /*0500*/ 	.short	0x0100
        /*0502*/ 	.byte	0x04
	.zero		1


	//   ....[31]....
        /*0504*/ 	.word	0x00000c40
        /*0508*/ 	.word	0x000000ff
        /*050c*/ 	.word	0x000000f8
        /*0510*/ 	.short	0x0100
        /*0512*/ 	.byte	0x04
	.zero		1


	//   ....[32]....
        /*0514*/ 	.word	0x00000d50
        /*0518*/ 	.word	0x000000ff
        /*051c*/ 	.word	0x00000100
        /*0520*/ 	.short	0x0100
        /*0522*/ 	.byte	0x04
	.zero		1


	//   ....[33]....
        /*0524*/ 	.word	0x00000d60
        /*0528*/ 	.word	0x000000ff
        /*052c*/ 	.word	0x00000110
        /*0530*/ 	.short	0x0100
        /*0532*/ 	.byte	0x04
	.zero		1


	//   ....[34]....
        /*0534*/ 	.word	0x00000d70
        /*0538*/ 	.word	0x000000ff
        /*053c*/ 	.word	0x00000108
        /*0540*/ 	.short	0x0100
        /*0542*/ 	.byte	0x04
	.zero		1


	//   ....[35]....
        /*0544*/ 	.word	0x00000d80
        /*0548*/ 	.word	0x000000ff
        /*054c*/ 	.word	0x00000118
        /*0550*/ 	.short	0x0100
        /*0552*/ 	.byte	0x04
	.zero		1


	//   ....[36]....
        /*0554*/ 	.word	0x00001730
        /*0558*/ 	.word	0x00000000
        /*055c*/ 	.word	0x00000110
        /*0560*/ 	.short	0x010a
        /*0562*/ 	.byte	0xff
	.zero		1


	//   ....[37]....
        /*0564*/ 	.word	0x00001760
        /*0568*/ 	.word	0x00000000
        /*056c*/ 	.word	0x00000100
        /*0570*/ 	.short	0x0101
        /*0572*/ 	.byte	0xff
	.zero		1


	//   ....[38]....
        /*0574*/ 	.word	0x00001830
        /*0578*/ 	.word	0x000000ff
        /*057c*/ 	.word	0x00000040
        /*0580*/ 	.short	0x010a
        /*0582*/ 	.byte	0x05
	.zero		1


	//   ....[39]....
        /*0584*/ 	.word	0x000018b0
        /*0588*/ 	.word	0x000000ff
        /*058c*/ 	.word	0x00000040
        /*0590*/ 	.short	0x010a
        /*0592*/ 	.byte	0x21
	.zero		1


	//   ....[40]....
        /*0594*/ 	.word	0x00001a00
        /*0598*/ 	.word	0x000000ff
        /*059c*/ 	.word	0x00000040
        /*05a0*/ 	.short	0x010a
        /*05a2*/ 	.byte	0x08
	.zero		1


	//   ....[41]....
        /*05a4*/ 	.word	0x00001b10
        /*05a8*/ 	.word	0x000000ff
        /*05ac*/ 	.word	0x000000a8
        /*05b0*/ 	.short	0x0101
        /*05b2*/ 	.byte	0x04
	.zero		1


	//   ....[42]....
        /*05b4*/ 	.word	0x00001b30
        /*05b8*/ 	.word	0x000000ff
        /*05bc*/ 	.word	0x00000040
        /*05c0*/ 	.short	0x010a
        /*05c2*/ 	.byte	0x05
	.zero		1


	//   ....[43]....
        /*05c4*/ 	.word	0x00001bb0
        /*05c8*/ 	.word	0x000000ff
        /*05cc*/ 	.word	0x00000040
        /*05d0*/ 	.short	0x010a
        /*05d2*/ 	.byte	0x11
	.zero		1


	//   ....[44]....
        /*05d4*/ 	.word	0x00001d00
        /*05d8*/ 	.word	0x000000ff
        /*05dc*/ 	.word	0x00000040
        /*05e0*/ 	.short	0x010a
        /*05e2*/ 	.byte	0x07
	.zero		1


	//   ....[45]....
        /*05e4*/ 	.word	0x00001e40
        /*05e8*/ 	.word	0x00000003
        /*05ec*/ 	.word	0x000000b0
        /*05f0*/ 	.short	0x010a
        /*05f2*/ 	.byte	0xff
	.zero		1


	//   ....[46]....
        /*05f4*/ 	.word	0x00001f90
        /*05f8*/ 	.word	0x00000000
        /*05fc*/ 	.word	0x00000000
        /*0600*/ 	.short	0x0101
        /*0602*/ 	.byte	0xff
	.zero		1


	//   ....[47]....
        /*0604*/ 	.word	0x00002530
        /*0608*/ 	.word	0x000000ff
        /*060c*/ 	.word	0x00000000
        /*0610*/ 	.short	0x010a
        /*0612*/ 	.byte	0x04
	.zero		1


	//   ....[48]....
        /*0614*/ 	.word	0x000025c0
        /*0618*/ 	.word	0x000000ff
        /*061c*/ 	.word	0x00000000
        /*0620*/ 	.short	0x010a
        /*0622*/ 	.byte	0x05
	.zero		1


	//   ....[49]....
        /*0624*/ 	.word	0x00002650
        /*0628*/ 	.word	0x000000ff
        /*062c*/ 	.word	0x00000000
        /*0630*/ 	.short	0x010a
        /*0632*/ 	.byte	0x05
	.zero		1


	//   ....[50]....
        /*0634*/ 	.word	0x000026e0
        /*0638*/ 	.word	0x000000ff
        /*063c*/ 	.word	0x00000000
        /*0640*/ 	.short	0x010a
        /*0642*/ 	.byte	0x05
	.zero		1


	//   ....[51]....
        /*0644*/ 	.word	0x00002770
        /*0648*/ 	.word	0x000000ff
        /*064c*/ 	.word	0x00000000
        /*0650*/ 	.short	0x010a
        /*0652*/ 	.byte	0x05
	.zero		1


	//   ....[52]....
        /*0654*/ 	.word	0x00002800
        /*0658*/ 	.word	0x000000ff
        /*065c*/ 	.word	0x00000000
        /*0660*/ 	.short	0x010a
        /*0662*/ 	.byte	0x05
	.zero		1


	//   ....[53]....
        /*0664*/ 	.word	0x00002890
        /*0668*/ 	.word	0x000000ff
        /*066c*/ 	.word	0x00000000
        /*0670*/ 	.short	0x010a
        /*0672*/ 	.byte	0x05
	.zero		1


	//   ....[54]....
        /*0674*/ 	.word	0x00002930
        /*0678*/ 	.word	0x00000000
        /*067c*/ 	.word	0x00000000
        /*0680*/ 	.short	0x010a
        /*0682*/ 	.byte	0xff
	.zero		1


	//   ....[55]....
        /*0684*/ 	.word	0x00002a50
        /*0688*/ 	.word	0x00000002
        /*068c*/ 	.word	0x00000100
        /*0690*/ 	.short	0x010a
        /*0692*/ 	.byte	0xff
	.zero		1


	//   ....[56]....
        /*0694*/ 	.word	0x00002ac0
        /*0698*/ 	.word	0x00000002
        /*069c*/ 	.word	0x00000000
        /*06a0*/ 	.short	0x0101
        /*06a2*/ 	.byte	0xff
	.zero		1


	//   ....[57]....
        /*06a4*/ 	.word	0x00002ae0
        /*06a8*/ 	.word	0x000000ff
        /*06ac*/ 	.word	0x000000c0
        /*06b0*/ 	.short	0x010a
        /*06b2*/ 	.byte	0x04
	.zero		1


	//   ....[58]....
        /*06b4*/ 	.word	0x00002c00
        /*06b8*/ 	.word	0x00000002
        /*06bc*/ 	.word	0x000000b0
        /*06c0*/ 	.short	0x010a
        /*06c2*/ 	.byte	0xff
	.zero		1


	//   ....[59]....
        /*06c4*/ 	.word	0x00002d00
        /*06c8*/ 	.word	0x00000002
        /*06cc*/ 	.word	0x00000000
        /*06d0*/ 	.short	0x0101
        /*06d2*/ 	.byte	0xff
	.zero		1


	//   ....[60]....
        /*06d4*/ 	.word	0x00002d90
        /*06d8*/ 	.word	0x000000ff
        /*06dc*/ 	.word	0x000000c0
        /*06e0*/ 	.short	0x0106
        /*06e2*/ 	.byte	0x04
	.zero		1


	//   ....[61]....
        /*06e4*/ 	.word	0x00002db0
        /*06e8*/ 	.word	0x000000ff
        /*06ec*/ 	.word	0x000000c0
        /*06f0*/ 	.short	0x010a
        /*06f2*/ 	.byte	0x04
	.zero		1


	//   ....[62]....
        /*06f4*/ 	.word	0x00002e40
        /*06f8*/ 	.word	0x000000ff
        /*06fc*/ 	.word	0x000000c0
        /*0700*/ 	.short	0x0106
        /*0702*/ 	.byte	0x06
	.zero		1


	//   ....[63]....
        /*0704*/ 	.word	0x00002e80
        /*0708*/ 	.word	0x00000000
        /*070c*/ 	.word	0x000000c0
        /*0710*/ 	.short	0x010a
        /*0712*/ 	.byte	0xff
	.zero		1


	//   ....[64]....
        /*0714*/ 	.word	0x00003380
        /*0718*/ 	.word	0x00000000
        /*071c*/ 	.word	0x000000b0
        /*0720*/ 	.short	0x010a
        /*0722*/ 	.byte	0xff
	.zero		1


	//   ....[65]....
        /*0724*/ 	.word	0x00003490
        /*0728*/ 	.word	0x00000003
        /*072c*/ 	.word	0x00000000
        /*0730*/ 	.short	0x0101
        /*0732*/ 	.byte	0xff
	.zero		1


	//   ....[66]....
        /*0734*/ 	.word	0x000034a0
        /*0738*/ 	.word	0x000000ff
        /*073c*/ 	.word	0x00000000
        /*0740*/ 	.short	0x010a
        /*0742*/ 	.byte	0x05
	.zero		1


	//   ....[67]....
        /*0744*/ 	.word	0x000034b0
        /*0748*/ 	.word	0x000000ff
        /*074c*/ 	.word	0x000000e8
        /*0750*/ 	.short	0x010a
        /*0752*/ 	.byte	0x15
	.zero		1


	//   ....[68]....
        /*0754*/ 	.word	0x00003580
        /*0758*/ 	.word	0x000000ff
        /*075c*/ 	.word	0x00000000
        /*0760*/ 	.short	0x010a
        /*0762*/ 	.byte	0x07
	.zero		1


	//   ....[69]....
        /*0764*/ 	.word	0x000036c0
        /*0768*/ 	.word	0x000000ff
        /*076c*/ 	.word	0x00000000
        /*0770*/ 	.short	0x010a
        /*0772*/ 	.byte	0x06
	.zero		1


	//   ....[70]....
        /*0774*/ 	.word	0x000038c0
        /*0778*/ 	.word	0x000000ff
        /*077c*/ 	.word	0x00000000
        /*0780*/ 	.short	0x010a
        /*0782*/ 	.byte	0x04
	.zero		1


	//   ....[71]....
        /*0784*/ 	.word	0x00003950
        /*0788*/ 	.word	0x000000ff
        /*078c*/ 	.word	0x00000000
        /*0790*/ 	.short	0x010a
        /*0792*/ 	.byte	0x05
	.zero		1


	//   ....[72]....
        /*0794*/ 	.word	0x000039e0
        /*0798*/ 	.word	0x000000ff
        /*079c*/ 	.word	0x00000000
        /*07a0*/ 	.short	0x010a
        /*07a2*/ 	.byte	0x04
	.zero		1


	//   ....[73]....
        /*07a4*/ 	.word	0x00003eb0
        /*07a8*/ 	.word	0x00000003
        /*07ac*/ 	.word	0x000000b0
        /*07b0*/ 	.short	0x010a
        /*07b2*/ 	.byte	0xff
	.zero		1


	//   ....[74]....
        /*07b4*/ 	.word	0x00004020
        /*07b8*/ 	.word	0x00000000
        /*07bc*/ 	.word	0x00000000
        /*07c0*/ 	.short	0x0101
        /*07c2*/ 	.byte	0xff
	.zero		1


	//   ....[75]....
        /*07c4*/ 	.word	0x000044d0
        /*07c8*/ 	.word	0x000000ff
        /*07cc*/ 	.word	0x000000a8
        /*07d0*/ 	.short	0x010a
        /*07d2*/ 	.byte	0x06
	.zero		1


	//   ....[76]....
        /*07d4*/ 	.word	0x000046e0
        /*07d8*/ 	.word	0x000000ff
        /*07dc*/ 	.word	0x00000090
        /*07e0*/ 	.short	0x010a
        /*07e2*/ 	.byte	0x05
	.zero		1


	//   ....[77]....
        /*07e4*/ 	.word	0x00004a40
        /*07e8*/ 	.word	0x000000ff
        /*07ec*/ 	.word	0x00000080
        /*07f0*/ 	.short	0x010b
        /*07f2*/ 	.byte	0x05
	.zero		1


	//   ....[78]....
        /*07f4*/ 	.word	0x00004a50
        /*07f8*/ 	.word	0x000000ff
        /*07fc*/ 	.word	0x00000000
        /*0800*/ 	.short	0x0101
        /*0802*/ 	.byte	0x04
	.zero		1


	//   ....[79]....
        /*0804*/ 	.word	0x00004aa0
        /*0808*/ 	.word	0x000000ff
        /*080c*/ 	.word	0x00000000
        /*0810*/ 	.short	0x010a
        /*0812*/ 	.byte	0x04
	.zero		1


	//   ....[80]....
        /*0814*/ 	.word	0x00004b40
        /*0818*/ 	.word	0x00000000
        /*081c*/ 	.word	0x00000000
        /*0820*/ 	.short	0x010a
        /*0822*/ 	.byte	0xff
	.zero		1


	//   ....[81]....
        /*0824*/ 	.word	0x00004da0
        /*0828*/ 	.word	0x000000ff
        /*082c*/ 	.word	0x000000b0
        /*0830*/ 	.short	0x010a
        /*0832*/ 	.byte	0x04
	.zero		1


	//   ....[82]....
        /*0834*/ 	.word	0x00004e70
        /*0838*/ 	.word	0x000000ff
        /*083c*/ 	.word	0x00000000
        /*0840*/ 	.short	0x0101
        /*0842*/ 	.byte	0x04
	.zero		1


	//   ....[83]....
        /*0844*/ 	.word	0x00005b10
        /*0848*/ 	.word	0x00000005
        /*084c*/ 	.word	0x00000080
        /*0850*/ 	.short	0x010a
        /*0852*/ 	.byte	0xff
	.zero		1


	//   ....[84]....
        /*0854*/ 	.word	0x00005d50
        /*0858*/ 	.word	0x00000004
        /*085c*/ 	.word	0x000000d0
        /*0860*/ 	.short	0x010a
        /*0862*/ 	.byte	0xff
	.zero		1


	//   ....[85]....
        /*0864*/ 	.word	0x00005f80
        /*0868*/ 	.word	0x00000005
        /*086c*/ 	.word	0x00000080
        /*0870*/ 	.short	0x010a
        /*0872*/ 	.byte	0xff
	.zero		1


	//   ....[86]....
        /*0874*/ 	.word	0x000064c0
        /*0878*/ 	.word	0x00000004
        /*087c*/ 	.word	0x000000d0
        /*0880*/ 	.short	0x010a
        /*0882*/ 	.byte	0xff
	.zero		1


	//   ....[87]....
        /*0884*/ 	.word	0x00007380
        /*0888*/ 	.word	0x000000ff
        /*088c*/ 	.word	0x00000000
        /*0890*/ 	.short	0x0101
        /*0892*/ 	.byte	0x05
	.zero		1


	//   ....[88]....
        /*0894*/ 	.word	0x00009820
        /*0898*/ 	.word	0x00000000
        /*089c*/ 	.word	0x00000000
        /*08a0*/ 	.short	0x0101
        /*08a2*/ 	.byte	0xff
	.zero		1


	//   ....[89]....
        /*08a4*/ 	.word	0x00009ab0
        /*08a8*/ 	.word	0x00000000
        /*08ac*/ 	.word	0x00000110
        /*08b0*/ 	.short	0x010a
        /*08b2*/ 	.byte	0xff
	.zero		1


	//   ....[90]....
        /*08b4*/ 	.word	0x00009b10
        /*08b8*/ 	.word	0x00000000
        /*08bc*/ 	.word	0x00000040
        /*08c0*/ 	.short	0x010a
        /*08c2*/ 	.byte	0xff
	.zero		1


	//   ....[91]....
        /*08c4*/ 	.word	0x00009b70
        /*08c8*/ 	.word	0x00000000
        /*08cc*/ 	.word	0x00000040
        /*08d0*/ 	.short	0x010a
        /*08d2*/ 	.byte	0xff
	.zero		1


	//   ....[92]....
        /*08d4*/ 	.word	0x00009bc0
        /*08d8*/ 	.word	0x00000003
        /*08dc*/ 	.word	0x000000b0
        /*08e0*/ 	.short	0x010a
        /*08e2*/ 	.byte	0xff
	.zero		1


	//   ....[93]....
        /*08e4*/ 	.word	0x00009c20
        /*08e8*/ 	.word	0x00000000
        /*08ec*/ 	.word	0x00000000
        /*08f0*/ 	.short	0x010a
        /*08f2*/ 	.byte	0xff
	.zero		1


	//   ....[94]....
        /*08f4*/ 	.word	0x00009c80
        /*08f8*/ 	.word	0x00000000
        /*08fc*/ 	.word	0x00000000
        /*0900*/ 	.short	0x010a
        /*0902*/ 	.byte	0xff
	.zero		1


	//   ....[95]....
        /*0904*/ 	.word	0x00009ce0
        /*0908*/ 	.word	0x00000000
        /*090c*/ 	.word	0x00000000
        /*0910*/ 	.short	0x010a
        /*0912*/ 	.byte	0xff
	.zero		1


	//   ....[96]....
        /*0914*/ 	.word	0x00009d40
        /*0918*/ 	.word	0x00000000
        /*091c*/ 	.word	0x00000000
        /*0920*/ 	.short	0x010a
        /*0922*/ 	.byte	0xff
	.zero		1


	//   ....[97]....
        /*0924*/ 	.word	0x00009da0
        /*0928*/ 	.word	0x00000000
        /*092c*/ 	.word	0x00000000
        /*0930*/ 	.short	0x010a
        /*0932*/ 	.byte	0xff
	.zero		1


	//   ....[98]....
        /*0934*/ 	.word	0x00009e00
        /*0938*/ 	.word	0x00000000
        /*093c*/ 	.word	0x00000000
        /*0940*/ 	.short	0x010a
        /*0942*/ 	.byte	0xff
	.zero		1


	//   ....[99]....
        /*0944*/ 	.word	0x00009e60
        /*0948*/ 	.word	0x00000000
        /*094c*/ 	.word	0x00000000
        /*0950*/ 	.short	0x010a
        /*0952*/ 	.byte	0xff
	.zero		1


	//   ....[100]....
        /*0954*/ 	.word	0x00009eb0
        /*0958*/ 	.word	0x00000002
        /*095c*/ 	.word	0x00000100
        /*0960*/ 	.short	0x010a
        /*0962*/ 	.byte	0xff
	.zero		1


	//   ....[101]....
        /*0964*/ 	.word	0x00009f10
        /*0968*/ 	.word	0x00000002
        /*096c*/ 	.word	0x000000c0
        /*0970*/ 	.short	0x010a
        /*0972*/ 	.byte	0xff
	.zero		1


	//   ....[102]....
        /*0974*/ 	.word	0x00009f60
        /*0978*/ 	.word	0x00000002
        /*097c*/ 	.word	0x000000b0
        /*0980*/ 	.short	0x010a
        /*0982*/ 	.byte	0xff
	.zero		1


	//   ....[103]....
        /*0984*/ 	.word	0x00009fc0
        /*0988*/ 	.word	0x00000000
        /*098c*/ 	.word	0x000000c0
        /*0990*/ 	.short	0x010a
        /*0992*/ 	.byte	0xff
	.zero		1


	//   ....[104]....
        /*0994*/ 	.word	0x0000a010
        /*0998*/ 	.word	0x00000000
        /*099c*/ 	.word	0x000000b0
        /*09a0*/ 	.short	0x010a
        /*09a2*/ 	.byte	0xff
	.zero		1


	//   ....[105]....
        /*09a4*/ 	.word	0x0000a070
        /*09a8*/ 	.word	0x00000002
        /*09ac*/ 	.word	0x000000e8
        /*09b0*/ 	.short	0x010a
        /*09b2*/ 	.byte	0xff
	.zero		1


	//   ....[106]....
        /*09b4*/ 	.word	0x0000a0d0
        /*09b8*/ 	.word	0x00000000
        /*09bc*/ 	.word	0x00000000
        /*09c0*/ 	.short	0x010a
        /*09c2*/ 	.byte	0xff
	.zero		1


	//   ....[107]....
        /*09c4*/ 	.word	0x0000a130
        /*09c8*/ 	.word	0x00000000
        /*09cc*/ 	.word	0x00000000
        /*09d0*/ 	.short	0x010a
        /*09d2*/ 	.byte	0xff
	.zero		1


	//   ....[108]....
        /*09d4*/ 	.word	0x0000a190
        /*09d8*/ 	.word	0x00000000
        /*09dc*/ 	.word	0x00000000
        /*09e0*/ 	.short	0x010a
        /*09e2*/ 	.byte	0xff
	.zero		1


	//   ....[109]....
        /*09e4*/ 	.word	0x0000a1f0
        /*09e8*/ 	.word	0x00000000
        /*09ec*/ 	.word	0x00000000
        /*09f0*/ 	.short	0x010a
        /*09f2*/ 	.byte	0xff
	.zero		1


	//   ....[110]....
        /*09f4*/ 	.word	0x0000a240
        /*09f8*/ 	.word	0x00000003
        /*09fc*/ 	.word	0x000000b0
        /*0a00*/ 	.short	0x010a
        /*0a02*/ 	.byte	0xff
	.zero		1


	//   ....[111]....
        /*0a04*/ 	.word	0x0000a2a0
        /*0a08*/ 	.word	0x00000000
        /*0a0c*/ 	.word	0x000000a8
        /*0a10*/ 	.short	0x010a
        /*0a12*/ 	.byte	0xff
	.zero		1


	//   ....[112]....
        /*0a14*/ 	.word	0x0000a300
        /*0a18*/ 	.word	0x00000002
        /*0a1c*/ 	.word	0x00000090
        /*0a20*/ 	.short	0x010a
        /*0a22*/ 	.byte	0xff
	.zero		1


	//   ....[113]....
        /*0a24*/ 	.word	0x0000a360
        /*0a28*/ 	.word	0x00000000
        /*0a2c*/ 	.word	0x00000000
        /*0a30*/ 	.short	0x010a
        /*0a32*/ 	.byte	0xff
	.zero		1


	//   ....[114]....
        /*0a34*/ 	.word	0x0000a3c0
        /*0a38*/ 	.word	0x00000000
        /*0a3c*/ 	.word	0x000000b0
        /*0a40*/ 	.short	0x010a
        /*0a42*/ 	.byte	0xff
	.zero		1


	//   ....[115]....
        /*0a44*/ 	.word	0x0000a410
        /*0a48*/ 	.word	0x00000005
        /*0a4c*/ 	.word	0x00000080
        /*0a50*/ 	.short	0x010a
        /*0a52*/ 	.byte	0xff
	.zero		1


	//   ....[116]....
        /*0a54*/ 	.word	0x0000a460
        /*0a58*/ 	.word	0x00000004
        /*0a5c*/ 	.word	0x000000d0
        /*0a60*/ 	.short	0x010a
        /*0a62*/ 	.byte	0xff
	.zero		1


	//----- nvinfo : EIATTR_NUM_MBARRIERS
	.align		4
.L_49:
        /*0a64*/ 	.byte	0x03, 0x38
        /*0a66*/ 	.short	0x0024


	//----- nvinfo : EIATTR_EXIT_INSTR_OFFSETS
	.align		4
        /*0a68*/ 	.byte	0x04, 0x1c
        /*0a6a*/ 	.short	(.L_51 - .L_50)


	//   ....[0]....
.L_50:
        /*0a6c*/ 	.word	0x00002960


	//   ....[1]....
        /*0a70*/ 	.word	0x00002e50


	//   ....[2]....
        /*0a74*/ 	.word	0x00002eb0


	//   ....[3]....
        /*0a78*/ 	.word	0x00003c40


	//   ....[4]....
        /*0a7c*/ 	.word	0x00004b70


	//   ....[5]....
        /*0a80*/ 	.word	0x00004bb0


	//   ....[6]....
        /*0a84*/ 	.word	0x000099b0


	//   ....[7]....
        /*0a88*/ 	.word	0x00009a40


	//   ....[8]....
        /*0a8c*/ 	.word	0x00009a70


	//   ....[9]....
        /*0a90*/ 	.word	0x00009aa0


	//----- nvinfo : EIATTR_MAX_THREADS
	.align		4
.L_51:
        /*0a94*/ 	.byte	0x04, 0x05
        /*0a96*/ 	.short	(.L_53 - .L_52)
.L_52:
        /*0a98*/ 	.word	0x00000100
        /*0a9c*/ 	.word	0x00000001
        /*0aa0*/ 	.word	0x00000001


	//----- nvinfo : EIATTR_CRS_STACK_SIZE
	.align		4
.L_53:
        /*0aa4*/ 	.byte	0x04, 0x1e
        /*0aa6*/ 	.short	(.L_55 - .L_54)
.L_54:
        /*0aa8*/ 	.word	0x00000000


	//----- nvinfo : EIATTR_CBANK_PARAM_SIZE
	.align		4
.L_55:
        /*0aac*/ 	.byte	0x03, 0x19
        /*0aae*/ 	.short	0x0800


	//----- nvinfo : EIATTR_PARAM_CBANK
	.align		4
        /*0ab0*/ 	.byte	0x04, 0x0a
        /*0ab2*/ 	.short	(.L_57 - .L_56)
	.align		4
.L_56:
        /*0ab4*/ 	.word	index@(.nv.constant0._ZN7cutlass13device_kernelINS_4gemm6kernel13GemmUniversalIN4cute5tupleIJiiiiEEENS1_10collective13CollectiveMmaINS1_35MainloopSm100TmaUmmaWarpSpecializedILi8ELi2ELi3ENS5_IJNS4_1CILi1EEESB_SB_EEEEENS5_IJNSA_ILi128EEENSA_ILi160EEENSA_ILi32EEEEEENS_6half_tENS5_IJlSB_lEEESI_SJ_NS4_8TiledMMAINS4_8MMA_AtomIJNS4_20SM100_MMA_F16BF16_SSISI_SI_fLi128ELi160ELNS4_4UMMA5MajorE0ELSO_0ELNSN_7ScaleInE0ELSP_0EEEEEENS4_6LayoutISC_NS5_IJNSA_ILi0EEEST_ST_EEEEENS5_IJNS4_10UnderscoreESW_SW_EEEEENS4_13SM90_TMA_LOADENS4_14ComposedLayoutINS4_7SwizzleILi2ELi4ELi3EEENS4_18smem_ptr_flag_bitsILi16EEENSS_INS5_IJNSA_ILi8EEESG_EEENS5_IJSG_SB_EEEEEEEvNS4_8identityESZ_S19_vS1A_EENS_8epilogue10collective18CollectiveEpilogueINS1C_23Sm100TmaWarpSpecializedILi2ELi1ELi160ELb1ELb0EEEJSH_NS5_IJNSS_ISE_SB_EENSS_ISF_SB_EEEEESI_SJ_SI_SJ_NS1C_6fusion15FusionCallbacksIS1G_NS1K_17LinearCombinationISI_fSI_fLNS_15FloatRoundStyleE2EEESH_S1J_JEEENS4_5SM1004TMEM4LOAD26SM100_TMEM_LOAD_32dp32b32xESZ_S19_NS4_39AutoVectorizingCopyWithAssumedAlignmentILi128EEENS4_14SM90_TMA_STOREES19_S1V_S1V_EEEvvEEEEvNT_6ParamsE)
        /*0ab8*/ 	.short	0x0380
        /*0aba*/ 	.short	0x0800


	//----- nvinfo : EIATTR_SW_WAR
	.align		4
.L_57:
        /*0abc*/ 	.byte	0x04, 0x36
        /*0abe*/ 	.short	(.L_59 - .L_58)
.L_58:
        /*0ac0*/ 	.word	0x00000008
.L_59:


//--------------------- .nv.callgraph             --------------------------
	.section	.nv.callgraph,"",@"SHT_CUDA_CALLGRAPH"
	.align	4
	.sectionentsize	8
	.align		4
        /*0000*/ 	.word	0x00000000
	.align		4
        /*0004*/ 	.word	0xffffffff
	.align		4
        /*0008*/ 	.word	index@(_ZN7cutlass13device_kernelINS_4gemm6kernel13GemmUniversalIN4cute5tupleIJiiiiEEENS1_10collective13CollectiveMmaINS1_35MainloopSm100TmaUmmaWarpSpecializedILi8ELi2ELi3ENS5_IJNS4_1CILi1EEESB_SB_EEEEENS5_IJNSA_ILi128EEENSA_ILi160EEENSA_ILi32EEEEEENS_6half_tENS5_IJlSB_lEEESI_SJ_NS4_8TiledMMAINS4_8MMA_AtomIJNS4_20SM100_MMA_F16BF16_SSISI_SI_fLi128ELi160ELNS4_4UMMA5MajorE0ELSO_0ELNSN_7ScaleInE0ELSP_0EEEEEENS4_6LayoutISC_NS5_IJNSA_ILi0EEEST_ST_EEEEENS5_IJNS4_10UnderscoreESW_SW_EEEEENS4_13SM90_TMA_LOADENS4_14ComposedLayoutINS4_7SwizzleILi2ELi4ELi3EEENS4_18smem_ptr_flag_bitsILi16EEENSS_INS5_IJNSA_ILi8EEESG_EEENS5_IJSG_SB_EEEEEEEvNS4_8identityESZ_S19_vS1A_EENS_8epilogue10collective18CollectiveEpilogueINS1C_23Sm100TmaWarpSpecializedILi2ELi1ELi160ELb1ELb0EEEJSH_NS5_IJNSS_ISE_SB_EENSS_ISF_SB_EEEEESI_SJ_SI_SJ_NS1C_6fusion15FusionCallbacksIS1G_NS1K_17LinearCombinationISI_fSI_fLNS_15FloatRoundStyleE2EEESH_S1J_JEEENS4_5SM1004TMEM4LOAD26SM100_TMEM_LOAD_32dp32b32xESZ_S19_NS4_39AutoVectorizingCopyWithAssumedAlignmentILi128EEENS4_14SM90_TMA_STOREES19_S1V_S1V_EEEvvEEEEvNT_6ParamsE)
	.align		4
        /*000c*/ 	.word	index@(__assertfail)
	.align		4
        /*0010*/ 	.word	0x00000000
	.align		4
        /*0014*/ 	.word	0xfffffffe
	.align		4
        /*0018*/ 	.word	0x00000000
	.align		4
        /*001c*/ 	.word	0xfffffffd
	.align		4
        /*0020*/ 	.word	0x00000000
	.align		4
        /*0024*/ 	.word	0xfffffffc


//--------------------- .nv.constant4             --------------------------
	.section	.nv.constant4,"a",@progbits
	.align	8
	.align		8
.nv.constant4:
        /*0000*/ 	.dword	__assertfail
	.align		8
        /*0008*/ 	.dword	__unnamed_1
	.align		8
        /*0010*/ 	.dword	__unnamed_2
	.align		8
        /*0018*/ 	.dword	_ZN40_INTERNAL_5eb1075c_4_k_cu_d7658a9e_183704cuda3std3__45__cpo5beginE
	.align		8
        /*0020*/ 	.dword	_ZN40_INTERNAL_5eb1075c_4_k_cu_d7658a9e_183704cuda3std3__45__cpo3endE
	.align		8
        /*0028*/ 	.dword	_ZN40_INTERNAL_5eb1075c_4_k_cu_d7658a9e_183704cuda3std3__45__cpo6cbeginE
	.align		8
        /*0030*/ 	.dword	_ZN40_INTERNAL_5eb1075c_4_k_cu_d7658a9e_183704cuda3std3__45__cpo4cendE
	.align		8
        /*0038*/ 	.dword	_ZN40_INTERNAL_5eb1075c_4_k_cu_d7658a9e_183704cuda3std3__442_GLOBAL__N__5eb1075c_4_k_cu_d7658a9e_183706ignoreE
	.align		8
        /*0040*/ 	.dword	_ZN40_INTERNAL_5eb1075c_4_k_cu_d7658a9e_183704cuda3std3__419piecewise_constructE
	.align		8
        /*0048*/ 	.dword	_ZN40_INTERNAL_5eb1075c_4_k_cu_d7658a9e_183704cuda3std3__48in_placeE
	.align		8
        /*0050*/ 	.dword	_ZN40_INTERNAL_5eb1075c_4_k_cu_d7658a9e_183704cuda3std6ranges3__45__cpo4swapE
	.align		8
        /*0058*/ 	.dword	_ZN40_INTERNAL_5eb1075c_4_k_cu_d7658a9e_183704cuda3std6ranges3__45__cpo9iter_moveE
	.align		8
        /*0060*/ 	.dword	_ZN40_INTERNAL_5eb1075c_4_k_cu_d7658a9e_183704cute7productE
	.align		8
        /*0068*/ 	.dword	_ZN40_INTERNAL_5eb1075c_4_k_cu_d7658a9e_183704cute1_E
	.align		8
        /*0070*/ 	.dword	$str$25
	.align		8
        /*0078*/ 	.dword	$str$26
	.align		8
        /*0080*/ 	.dword	$str$27
	.align		8
        /*0088*/ 	.dword	$str$28


//--------------------- .text._ZN7cutlass13device_kernelINS_4gemm6kernel13GemmUniversalIN4cute5tupleIJiiiiEEENS1_10collective13CollectiveMmaINS1_35MainloopSm100TmaUmmaWarpSpecializedILi8ELi2ELi3ENS5_IJNS4_1CILi1EEESB_SB_EEEEENS5_IJNSA_ILi128EEENSA_ILi160EEENSA_ILi32EEEEEENS_6half_tENS5_IJlSB_lEEESI_SJ_NS4_8TiledMMAINS4_8MMA_AtomIJNS4_20SM100_MMA_F16BF16_SSISI_SI_fLi128ELi160ELNS4_4UMMA5MajorE0ELSO_0ELNSN_7ScaleInE0ELSP_0EEEEEENS4_6LayoutISC_NS5_IJNSA_ILi0EEEST_ST_EEEEENS5_IJNS4_10UnderscoreESW_SW_EEEEENS4_13SM90_TMA_LOADENS4_14ComposedLayoutINS4_7SwizzleILi2ELi4ELi3EEENS4_18smem_ptr_flag_bitsILi16EEENSS_INS5_IJNSA_ILi8EEESG_EEENS5_IJSG_SB_EEEEEEEvNS4_8identityESZ_S19_vS1A_EENS_8epilogue10collective18CollectiveEpilogueINS1C_23Sm100TmaWarpSpecializedILi2ELi1ELi160ELb1ELb0EEEJSH_NS5_IJNSS_ISE_SB_EENSS_ISF_SB_EEEEESI_SJ_SI_SJ_NS1C_6fusion15FusionCallbacksIS1G_NS1K_17LinearCombinationISI_fSI_fLNS_15FloatRoundStyleE2EEESH_S1J_JEEENS4_5SM1004TMEM4LOAD26SM100_TMEM_LOAD_32dp32b32xESZ_S19_NS4_39AutoVectorizingCopyWithAssumedAlignmentILi128EEENS4_14SM90_TMA_STOREES19_S1V_S1V_EEEvvEEEEvNT_6ParamsE --------------------------
	.section	.text._ZN7cutlass13device_kernelINS_4gemm6kernel13GemmUniversalIN4cute5tupleIJiiiiEEENS1_10collective13CollectiveMmaINS1_35MainloopSm100TmaUmmaWarpSpecializedILi8ELi2ELi3ENS5_IJNS4_1CILi1EEESB_SB_EEEEENS5_IJNSA_ILi128EEENSA_ILi160EEENSA_ILi32EEEEEENS_6half_tENS5_IJlSB_lEEESI_SJ_NS4_8TiledMMAINS4_8MMA_AtomIJNS4_20SM100_MMA_F16BF16_SSISI_SI_fLi128ELi160ELNS4_4UMMA5MajorE0ELSO_0ELNSN_7ScaleInE0ELSP_0EEEEEENS4_6LayoutISC_NS5_IJNSA_ILi0EEEST_ST_EEEEENS5_IJNS4_10UnderscoreESW_SW_EEEEENS4_13SM90_TMA_LOADENS4_14ComposedLayoutINS4_7SwizzleILi2ELi4ELi3EEENS4_18smem_ptr_flag_bitsILi16EEENSS_INS5_IJNSA_ILi8EEESG_EEENS5_IJSG_SB_EEEEEEEvNS4_8identityESZ_S19_vS1A_EENS_8epilogue10collective18CollectiveEpilogueINS1C_23Sm100TmaWarpSpecializedILi2ELi1ELi160ELb1ELb0EEEJSH_NS5_IJNSS_ISE_SB_EENSS_ISF_SB_EEEEESI_SJ_SI_SJ_NS1C_6fusion15FusionCallbacksIS1G_NS1K_17LinearCombinationISI_fSI_fLNS_15FloatRoundStyleE2EEESH_S1J_JEEENS4_5SM1004TMEM4LOAD26SM100_TMEM_LOAD_32dp32b32xESZ_S19_NS4_39AutoVectorizingCopyWithAssumedAlignmentILi128EEENS4_14SM90_TMA_STOREES19_S1V_S1V_EEEvvEEEEvNT_6ParamsE,"ax",@progbits
	.align	128
.text._ZN7cutlass13device_kernelINS_4gemm6kernel13GemmUniversalIN4cute5tupleIJiiiiEEENS1_10collective13CollectiveMmaINS1_35MainloopSm100TmaUmmaWarpSpecializedILi8ELi2ELi3ENS5_IJNS4_1CILi1EEESB_SB_EEEEENS5_IJNSA_ILi128EEENSA_ILi160EEENSA_ILi32EEEEEENS_6half_tENS5_IJlSB_lEEESI_SJ_NS4_8TiledMMAINS4_8MMA_AtomIJNS4_20SM100_MMA_F16BF16_SSISI_SI_fLi128ELi160ELNS4_4UMMA5MajorE0ELSO_0ELNSN_7ScaleInE0ELSP_0EEEEEENS4_6LayoutISC_NS5_IJNSA_ILi0EEEST_ST_EEEEENS5_IJNS4_10UnderscoreESW_SW_EEEEENS4_13SM90_TMA_LOADENS4_14ComposedLayoutINS4_7SwizzleILi2ELi4ELi3EEENS4_18smem_ptr_flag_bitsILi16EEENSS_INS5_IJNSA_ILi8EEESG_EEENS5_IJSG_SB_EEEEEEEvNS4_8identityESZ_S19_vS1A_EENS_8epilogue10collective18CollectiveEpilogueINS1C_23Sm100TmaWarpSpecializedILi2ELi1ELi160ELb1ELb0EEEJSH_NS5_IJNSS_ISE_SB_EENSS_ISF_SB_EEEEESI_SJ_SI_SJ_NS1C_6fusion15FusionCallbacksIS1G_NS1K_17LinearCombinationISI_fSI_fLNS_15FloatRoundStyleE2EEESH_S1J_JEEENS4_5SM1004TMEM4LOAD26SM100_TMEM_LOAD_32dp32b32xESZ_S19_NS4_39AutoVectorizingCopyWithAssumedAlignmentILi128EEENS4_14SM90_TMA_STOREES19_S1V_S1V_EEEvvEEEEvNT_6ParamsE:
        .type           _ZN7cutlass13device_kernelINS_4gemm6kernel13GemmUniversalIN4cute5tupleIJiiiiEEENS1_10collective13CollectiveMmaINS1_35MainloopSm100TmaUmmaWarpSpecializedILi8ELi2ELi3ENS5_IJNS4_1CILi1EEESB_SB_EEEEENS5_IJNSA_ILi128EEENSA_ILi160EEENSA_ILi32EEEEEENS_6half_tENS5_IJlSB_lEEESI_SJ_NS4_8TiledMMAINS4_8MMA_AtomIJNS4_20SM100_MMA_F16BF16_SSISI_SI_fLi128ELi160ELNS4_4UMMA5MajorE0ELSO_0ELNSN_7ScaleInE0ELSP_0EEEEEENS4_6LayoutISC_NS5_IJNSA_ILi0EEEST_ST_EEEEENS5_IJNS4_10UnderscoreESW_SW_EEEEENS4_13SM90_TMA_LOADENS4_14ComposedLayoutINS4_7SwizzleILi2ELi4ELi3EEENS4_18smem_ptr_flag_bitsILi16EEENSS_INS5_IJNSA_ILi8EEESG_EEENS5_IJSG_SB_EEEEEEEvNS4_8identityESZ_S19_vS1A_EENS_8epilogue10collective18CollectiveEpilogueINS1C_23Sm100TmaWarpSpecializedILi2ELi1ELi160ELb1ELb0EEEJSH_NS5_IJNSS_ISE_SB_EENSS_ISF_SB_EEEEESI_SJ_SI_SJ_NS1C_6fusion15FusionCallbacksIS1G_NS1K_17LinearCombinationISI_fSI_fLNS_15FloatRoundStyleE2EEESH_S1J_JEEENS4_5SM1004TMEM4LOAD26SM100_TMEM_LOAD_32dp32b32xESZ_S19_NS4_39AutoVectorizingCopyWithAssumedAlignmentILi128EEENS4_14SM90_TMA_STOREES19_S1V_S1V_EEEvvEEEEvNT_6ParamsE,@function
        .size           _ZN7cutlass13device_kernelINS_4gemm6kernel13GemmUniversalIN4cute5tupleIJiiiiEEENS1_10collective13CollectiveMmaINS1_35MainloopSm100TmaUmmaWarpSpecializedILi8ELi2ELi3ENS5_IJNS4_1CILi1EEESB_SB_EEEEENS5_IJNSA_ILi128EEENSA_ILi160EEENSA_ILi32EEEEEENS_6half_tENS5_IJlSB_lEEESI_SJ_NS4_8TiledMMAINS4_8MMA_AtomIJNS4_20SM100_MMA_F16BF16_SSISI_SI_fLi128ELi160ELNS4_4UMMA5MajorE0ELSO_0ELNSN_7ScaleInE0ELSP_0EEEEEENS4_6LayoutISC_NS5_IJNSA_ILi0EEEST_ST_EEEEENS5_IJNS4_10UnderscoreESW_SW_EEEEENS4_13SM90_TMA_LOADENS4_14ComposedLayoutINS4_7SwizzleILi2ELi4ELi3EEENS4_18smem_ptr_flag_bitsILi16EEENSS_INS5_IJNSA_ILi8EEESG_EEENS5_IJSG_SB_EEEEEEEvNS4_8identityESZ_S19_vS1A_EENS_8epilogue10collective18CollectiveEpilogueINS1C_23Sm100TmaWarpSpecializedILi2ELi1ELi160ELb1ELb0EEEJSH_NS5_IJNSS_ISE_SB_EENSS_ISF_SB_EEEEESI_SJ_SI_SJ_NS1C_6fusion15FusionCallbacksIS1G_NS1K_17LinearCombinationISI_fSI_fLNS_15FloatRoundStyleE2EEESH_S1J_JEEENS4_5SM1004TMEM4LOAD26SM100_TMEM_LOAD_32dp32b32xESZ_S19_NS4_39AutoVectorizingCopyWithAssumedAlignmentILi128EEENS4_14SM90_TMA_STOREES19_S1V_S1V_EEEvvEEEEvNT_6ParamsE,(.L_x_151 - _ZN7cutlass13device_kernelINS_4gemm6kernel13GemmUniversalIN4cute5tupleIJiiiiEEENS1_10collective13CollectiveMmaINS1_35MainloopSm100TmaUmmaWarpSpecializedILi8ELi2ELi3ENS5_IJNS4_1CILi1EEESB_SB_EEEEENS5_IJNSA_ILi128EEENSA_ILi160EEENSA_ILi32EEEEEENS_6half_tENS5_IJlSB_lEEESI_SJ_NS4_8TiledMMAINS4_8MMA_AtomIJNS4_20SM100_MMA_F16BF16_SSISI_SI_fLi128ELi160ELNS4_4UMMA5MajorE0ELSO_0ELNSN_7ScaleInE0ELSP_0EEEEEENS4_6LayoutISC_NS5_IJNSA_ILi0EEEST_ST_EEEEENS5_IJNS4_10UnderscoreESW_SW_EEEEENS4_13SM90_TMA_LOADENS4_14ComposedLayoutINS4_7SwizzleILi2ELi4ELi3EEENS4_18smem_ptr_flag_bitsILi16EEENSS_INS5_IJNSA_ILi8EEESG_EEENS5_IJSG_SB_EEEEEEEvNS4_8identityESZ_S19_vS1A_EENS_8epilogue10collective18CollectiveEpilogueINS1C_23Sm100TmaWarpSpecializedILi2ELi1ELi160ELb1ELb0EEEJSH_NS5_IJNSS_ISE_SB_EENSS_ISF_SB_EEEEESI_SJ_SI_SJ_NS1C_6fusion15FusionCallbacksIS1G_NS1K_17LinearCombinationISI_fSI_fLNS_15FloatRoundStyleE2EEESH_S1J_JEEENS4_5SM1004TMEM4LOAD26SM100_TMEM_LOAD_32dp32b32xESZ_S19_NS4_39AutoVectorizingCopyWithAssumedAlignmentILi128EEENS4_14SM90_TMA_STOREES19_S1V_S1V_EEEvvEEEEvNT_6ParamsE)
        .other          _ZN7cutlass13device_kernelINS_4gemm6kernel13GemmUniversalIN4cute5tupleIJiiiiEEENS1_10collective13CollectiveMmaINS1_35MainloopSm100TmaUmmaWarpSpecializedILi8ELi2ELi3ENS5_IJNS4_1CILi1EEESB_SB_EEEEENS5_IJNSA_ILi128EEENSA_ILi160EEENSA_ILi32EEEEEENS_6half_tENS5_IJlSB_lEEESI_SJ_NS4_8TiledMMAINS4_8MMA_AtomIJNS4_20SM100_MMA_F16BF16_SSISI_SI_fLi128ELi160ELNS4_4UMMA5MajorE0ELSO_0ELNSN_7ScaleInE0ELSP_0EEEEEENS4_6LayoutISC_NS5_IJNSA_ILi0EEEST_ST_EEEEENS5_IJNS4_10UnderscoreESW_SW_EEEEENS4_13SM90_TMA_LOADENS4_14ComposedLayoutINS4_7SwizzleILi2ELi4ELi3EEENS4_18smem_ptr_flag_bitsILi16EEENSS_INS5_IJNSA_ILi8EEESG_EEENS5_IJSG_SB_EEEEEEEvNS4_8identityESZ_S19_vS1A_EENS_8epilogue10collective18CollectiveEpilogueINS1C_23Sm100TmaWarpSpecializedILi2ELi1ELi160ELb1ELb0EEEJSH_NS5_IJNSS_ISE_SB_EENSS_ISF_SB_EEEEESI_SJ_SI_SJ_NS1C_6fusion15FusionCallbacksIS1G_NS1K_17LinearCombinationISI_fSI_fLNS_15FloatRoundStyleE2EEESH_S1J_JEEENS4_5SM1004TMEM4LOAD26SM100_TMEM_LOAD_32dp32b32xESZ_S19_NS4_39AutoVectorizingCopyWithAssumedAlignmentILi128EEENS4_14SM90_TMA_STOREES19_S1V_S1V_EEEvvEEEEvNT_6ParamsE,@"STO_CUDA_ENTRY STV_DEFAULT"
_ZN7cutlass13device_kernelINS_4gemm6kernel13GemmUniversalIN4cute5tupleIJiiiiEEENS1_10collective13CollectiveMmaINS1_35MainloopSm100TmaUmmaWarpSpecializedILi8ELi2ELi3ENS5_IJNS4_1CILi1EEESB_SB_EEEEENS5_IJNSA_ILi128EEENSA_ILi160EEENSA_ILi32EEEEEENS_6half_tENS5_IJlSB_lEEESI_SJ_NS4_8TiledMMAINS4_8MMA_AtomIJNS4_20SM100_MMA_F16BF16_SSISI_SI_fLi128ELi160ELNS4_4UMMA5MajorE0ELSO_0ELNSN_7ScaleInE0ELSP_0EEEEEENS4_6LayoutISC_NS5_IJNSA_ILi0EEEST_ST_EEEEENS5_IJNS4_10UnderscoreESW_SW_EEEEENS4_13SM90_TMA_LOADENS4_14ComposedLayoutINS4_7SwizzleILi2ELi4ELi3EEENS4_18smem_ptr_flag_bitsILi16EEENSS_INS5_IJNSA_ILi8EEESG_EEENS5_IJSG_SB_EEEEEEEvNS4_8identityESZ_S19_vS1A_EENS_8epilogue10collective18CollectiveEpilogueINS1C_23Sm100TmaWarpSpecializedILi2ELi1ELi160ELb1ELb0EEEJSH_NS5_IJNSS_ISE_SB_EENSS_ISF_SB_EEEEESI_SJ_SI_SJ_NS1C_6fusion15FusionCallbacksIS1G_NS1K_17LinearCombinationISI_fSI_fLNS_15FloatRoundStyleE2EEESH_S1J_JEEENS4_5SM1004TMEM4LOAD26SM100_TMEM_LOAD_32dp32b32xESZ_S19_NS4_39AutoVectorizingCopyWithAssumedAlignmentILi128EEENS4_14SM90_TMA_STOREES19_S1V_S1V_EEEvvEEEEvNT_6ParamsE:
[----:B------:R-:W1:Y:S01]  /*0000*/  LDC R1, c[0x0][0x37c] ;  /* 0x0000df00ff017b82 */ /* 0x000e620000000800 */
[----:B------:R-:W2:Y:S01]  /*0010*/  S2R R2, SR_TID.X ;  /* 0x0000000000027919 */ /* 0x000ea20000002100 */
[----:B------:R-:W3:Y:S01]  /*0020*/  LDCU.64 UR8, c[0x0][0x890] ;  /* 0x00011200ff0877ac */ /* 0x000ee20008000a00 */
[----:B-1----:R-:W-:Y:S01]  /*0030*/  VIADD R1, R1, 0xffffffa0 ;  /* 0xffffffa001017836 */ /* 0x002fe20000000000 */
[----:B------:R-:W-:Y:S01]  /*0040*/  ELECT P3, URZ, PT ;  /* 0x0000000000ff782f */ /* 0x000fe20003860000 */
[----:B---3--:R-:W-:-:S04]  /*0050*/  UISETP.NE.U32.AND UP0, UPT, UR8, URZ, UPT ;  /* 0x000000ff0800728c */ /* 0x008fc8000bf05070 */
[----:B------:R-:W-:Y:S01]  /*0060*/  UISETP.NE.AND.EX UP0, UPT, UR9, URZ, UPT, UP0 ;  /* 0x000000ff0900728c */ /* 0x000fe2000bf05300 */
[----:B--2---:R-:W-:-:S05]  /*0070*/  SHF.R.U32.HI R3, RZ, 0x5, R2 ;  /* 0x00000005ff037819 */ /* 0x004fca0000011602 */
[----:B------:R-:W1:Y:S02]  /*0080*/  SHFL.IDX PT, R0, R3, RZ, 0x1f ;  /* 0x00001fff03007589 */ /* 0x000e6400000e0000 */
[----:B-1----:R-:W-:Y:S02]  /*0090*/  R2UR UR18, R0 ;  /* 0x00000000001272ca */ /* 0x002fe400000e0000 */
[----:B------:R-:W-:-:S05]  /*00a0*/  PRMT R0, RZ, 0x7610, R0 ;  /* 0x00007610ff007816 */ /* 0x000fca0000000000 */
[----:B------:R1:W-:Y:S01]  /*00b0*/  STL.S16 [R1+0x40], R0 ;  /* 0x0000400001007387 */ /* 0x0003e20000100600 */
[----:B------:R-:W-:Y:S07]  /*00c0*/  BRA.U UP0, `(.L_x_0) ;  /* 0x0000000100387547 */ /* 0x000fee000b800000 */
[----:B------:R-:W2:Y:S02]  /*00d0*/  LDCU.64 UR4, c[0x0][0x888] ;  /* 0x00011100ff0477ac */ /* 0x000ea40008000a00 */
[----:B--2---:R-:W-:-:S04]  /*00e0*/  UISETP.NE.U32.AND UP0, UPT, UR4, URZ, UPT ;  /* 0x000000ff0400728c */ /* 0x004fc8000bf05070 */
[----:B------:R-:W-:-:S09]  /*00f0*/  UISETP.NE.AND.EX UP0, UPT, UR5, URZ, UPT, UP0 ;  /* 0x000000ff0500728c */ /* 0x000fd2000bf05300 */
[----:B------:R-:W-:Y:S05]  /*0100*/  BRA.U !UP0, `(.L_x_1) ;  /* 0x0000000108187547 */ /* 0x000fea000b800000 */
[----:B------:R-:W2:Y:S01]  /*0110*/  LDC.64 R4, c[0x0][0x888] ;  /* 0x00022200ff047b82 */ /* 0x000ea20000000a00 */
[----:B------:R-:W2:Y:S02]  /*0120*/  LDCU.64 UR4, c[0x0][0x358] ;  /* 0x00006b00ff0477ac */ /* 0x000ea40008000a00 */
[----:B--2---:R2:W5:Y:S01]  /*0130*/  LDG.E R157, desc[UR4][R4.64] ;  /* 0x00000004049d7981 */ /* 0x004562000c1e1900 */
[----:B-1----:R-:W-:-:S05]  /*0140*/  HFMA2 R0, -RZ, RZ, 0, 5.9604644775390625e-08 ;  /* 0x00000001ff007431 */ /* 0x002fca00000001ff */
[----:B------:R2:W-:Y:S01]  /*0150*/  STL.S16 [R1+0x40], R0 ;  /* 0x0000400001007387 */ /* 0x0005e20000100600 */
[----:B------:R-:W-:Y:S05]  /*0160*/  BRA `(.L_x_0) ;  /* 0x0000000000107947 */ /* 0x000fea0003800000 */
.L_x_1:
[----:B-1----:R-:W-:Y:S01]  /*0170*/  HFMA2 R0, -RZ, RZ, 0, 5.9604644775390625e-08 ;  /* 0x00000001ff007431 */ /* 0x002fe200000001ff */
[----:B------:R-:W1:Y:S04]  /*0180*/  LDCU UR4, c[0x0][0x880] ;  /* 0x00011000ff0477ac */ /* 0x000e680008000800 */
[----:B------:R3:W-:Y:S01]  /*0190*/  STL.S16 [R1+0x40], R0 ;  /* 0x0000400001007387 */ /* 0x0007e20000100600 */
[----:B-1----:R-:W-:-:S07]  /*01a0*/  MOV R157, UR4 ;  /* 0x00000004009d7c02 */ /* 0x002fce0008000f00 */
.L_x_0:
[----:B------:R-:W4:Y:S02]  /*01b0*/  LDCU.64 UR4, c[0x0][0x8b0] ;  /* 0x00011600ff0477ac */ /* 0x000f240008000a00 */
[----:B----4-:R-:W-:-:S04]  /*01c0*/  UISETP.NE.U32.AND UP0, UPT, UR4, URZ, UPT ;  /* 0x000000ff0400728c */ /* 0x010fc8000bf05070 */
[----:B------:R-:W-:-:S09]  /*01d0*/  UISETP.NE.AND.EX UP0, UPT, UR5, URZ, UPT, UP0 ;  /* 0x000000ff0500728c */ /* 0x000fd2000bf05300 */
[----:B------:R-:W-:Y:S05]  /*01e0*/  BRA.U UP0, `(.L_x_2) ;  /* 0x0000000100287547 */ /* 0x000fea000b800000 */
[----:B------:R-:W4:Y:S02]  /*01f0*/  LDCU.64 UR4, c[0x0][0x8a8] ;  /* 0x00011500ff0477ac */ /* 0x000f240008000a00 */
[----:B----4-:R-:W-:-:S04]  /*0200*/  UISETP.NE.U32.AND UP0, UPT, UR4, URZ, UPT ;  /* 0x000000ff0400728c */ /* 0x010fc8000bf05070 */
[----:B------:R-:W-:-:S09]  /*0210*/  UISETP.NE.AND.EX UP0, UPT, UR5, URZ, UPT, UP0 ;  /* 0x000000ff0500728c */ /* 0x000fd2000bf05300 */
[----:B------:R-:W-:Y:S05]  /*0220*/  BRA.U !UP0, `(.L_x_3) ;  /* 0x0000000108107547 */ /* 0x000fea000b800000 */
[----:B------:R-:W4:Y:S01]  /*0230*/  LDC.64 R154, c[0x0][0x8a8] ;  /* 0x00022a00ff9a7b82 */ /* 0x000f220000000a00 */
[----:B------:R-:W4:Y:S02]  /*0240*/  LDCU.64 UR4, c[0x0][0x358] ;  /* 0x00006b00ff0477ac */ /* 0x000f240008000a00 */
[----:B----4-:R4:W5:Y:S01]  /*0250*/  LDG.E R154, desc[UR4][R154.64] ;  /* 0x000000049a9a7981 */ /* 0x010962000c1e1900 */
[----:B------:R-:W-:Y:S05]  /*0260*/  BRA `(.L_x_2) ;  /* 0x0000000000087947 */ /* 0x000fea0003800000 */
.L_x_3:
[----:B------:R-:W4:Y:S02]  /*0270*/  LDCU UR4, c[0x0][0x8a0] ;  /* 0x00011400ff0477ac */ /* 0x000f240008000800 */
[----:B----4-:R-:W-:Y:S02]  /*0280*/  MOV R154, UR4 ;  /* 0x00000004009a7c02 */ /* 0x010fe40008000f00 */
.L_x_2:
[----:B--2---:R-:W-:Y:S01]  /*0290*/  IMAD.U32 R4, RZ, RZ, UR18 ;  /* 0x00000012ff047e24 */ /* 0x004fe2000f8e00ff */
[----:B------:R-:W-:Y:S04]  /*02a0*/  BSSY.RECONVERGENT B0, `(.L_x_4) ;  /* 0x000000c000007945 */ /* 0x000fe80003800200 */
[C---:B------:R-:W-:Y:S02]  /*02b0*/  ISETP.NE.OR P1, PT, R4.reuse, 0x1, !P3 ;  /* 0x000000010400780c */ /* 0x040fe40005f25670 */
[----:B------:R-:W-:-:S11]  /*02c0*/  ISETP.NE.OR P0, PT, R4, 0x3, !P3 ;  /* 0x000000030400780c */ /* 0x000fd60005f05670 */
[----:B------:R-:W-:Y:S05]  /*02d0*/  @P1 BRA `(.L_x_5) ;  /* 0x0000000000201947 */ /* 0x000fea0003800000 */
[----:B------:R-:W2:Y:S02]  /*02e0*/  LDCU.64 UR4, c[0x0][0x348] ;  /* 0x00006900ff0477ac */ /* 0x000ea40008000a00 */
[----:B--2---:R-:W-:Y:S02]  /*02f0*/  UIADD3 UR6, UP1, UPT, UR4, 0x80, URZ ;  /* 0x0000008004067890 */ /* 0x004fe4000ff3e0ff */
[----:B------:R-:W-:Y:S02]  /*0300*/  UIADD3 UR4, UP0, UPT, UR4, 0x180, URZ ;  /* 0x0000018004047890 */ /* 0x000fe4000ff1e0ff */
[----:B------:R-:W-:Y:S02]  /*0310*/  UIADD3.X UR7, UPT, UPT, URZ, UR5, URZ, UP1, !UPT ;  /* 0x00000005ff077290 */ /* 0x000fe40008ffe4ff */
[----:B------:R-:W-:-:S07]  /*0320*/  UIADD3.X UR5, UPT, UPT, URZ, UR5, URZ, UP0, !UPT ;  /* 0x00000005ff057290 */ /* 0x000fce00087fe4ff */
[----:B------:R2:W-:Y:S02]  /*0330*/  UTMACCTL.PF [UR6] ;  /* 0x00000000060079b9 */ /* 0x0005e40008040000 */
[----:B------:R2:W-:Y:S02]  /*0340*/  UTMACCTL.PF [UR4] ;  /* 0x00000000040079b9 */ /* 0x0005e40008040000 */
[----:B--2---:R-:W-:Y:S01]  /*0350*/  NOP ;  /* 0x0000000000007918 */ /* 0x004fe20000000000 */
.L_x_5:
[----:B------:R-:W-:Y:S05]  /*0360*/  BSYNC.RECONVERGENT B0 ;  /* 0x0000000000007941 */ /* 0x000fea0003800200 */
.L_x_4:
[----:B------:R-:W-:Y:S04]  /*0370*/  BSSY.RECONVERGENT B0, `(.L_x_6) ;  /* 0x000000a000007945 */ /* 0x000fe80003800200 */
        /* <DEDUP_REMOVED lines=9> */
.L_x_7:
[----:B------:R-:W-:Y:S05]  /*0410*/  BSYNC.RECONVERGENT B0 ;  /* 0x0000000000007941 */ /* 0x000fea0003800200 */
.L_x_6:
[----:B------:R-:W2:Y:S01]  /*0420*/  LDCU.64 UR4, c[0x0][0x888] ;  /* 0x00011100ff0477ac */ /* 0x000ea20008000a00 */
[----:B------:R-:W-:Y:S02]  /*0430*/  UISETP.EQ.U32.AND UP1, UPT, UR8, URZ, UPT ;  /* 0x000000ff0800728c */ /* 0x000fe4000bf22070 */
[----:B------:R-:W-:Y:S02]  /*0440*/  UPLOP3.LUT UP3, UPT, UPT, UPT, UPT, 0x80, 0x8 ;  /* 0x000000000008789c */ /* 0x000fe40003f6f070 */
[----:B--2---:R-:W-:-:S04]  /*0450*/  UISETP.NE.U32.AND UP0, UPT, UR4, URZ, UPT ;  /* 0x000000ff0400728c */ /* 0x004fc8000bf05070 */
[----:B------:R-:W-:-:S04]  /*0460*/  UISETP.NE.AND.EX UP2, UPT, UR5, URZ, UPT, UP0 ;  /* 0x000000ff0500728c */ /* 0x000fc8000bf45300 */
[----:B------:R-:W-:-:S04]  /*0470*/  UISETP.EQ.OR.EX UP4, UPT, UR9, URZ, !UP2, UP1 ;  /* 0x000000ff0900728c */ /* 0x000fc8000d782710 */
[----:B------:R-:W-:-:S05]  /*0480*/  UP2UR UR63, UPR, URZ, 0x10 ;  /* 0x00000010ff3f7883 */ /* 0x000fca0008000000 */
[----:B------:R-:W-:Y:S07]  /*0490*/  BRA.U !UP4, `(.L_x_8) ;  /* 0x000000010c207547 */ /* 0x000fee000b800000 */
[----:B------:R-:W-:Y:S01]  /*04a0*/  UISETP.NE.U32.AND UP1, UPT, UR8, URZ, UPT ;  /* 0x000000ff0800728c */ /* 0x000fe2000bf25070 */
[----:B-----5:R-:W-:Y:S01]  /*04b0*/  FSETP.NEU.AND P0, PT, R157, RZ, PT ;  /* 0x000000ff9d00720b */ /* 0x020fe20003f0d000 */
[----:B------:R-:W-:Y:S02]  /*04c0*/  USEL UR4, URZ, 0xffffffff, UP2 ;  /* 0xffffffffff047887 */ /* 0x000fe40009000000 */
[----:B------:R-:W-:-:S10]  /*04d0*/  UISETP.NE.AND.EX UP1, UPT, UR9, URZ, UPT, UP1 ;  /* 0x000000ff0900728c */ /* 0x000fd4000bf25310 */
[----:B------:R-:W-:Y:S01]  /*04e0*/  VOTEU.ANY UP0, P0 ;  /* 0x0000000000ff7886 */ /* 0x000fe20000000100 */
[----:B------:R-:W-:-:S04]  /*04f0*/  @!UP1 USEL UR4, URZ, 0xffffffff, UP0 ;  /* 0xffffffffff049887 */ /* 0x000fc80008000000 */
[----:B------:R-:W-:-:S04]  /*0500*/  ULOP3.LUT UR4, UR4, 0x1, URZ, 0xc0, !UPT ;  /* 0x0000000104047892 */ /* 0x000fc8000f8ec0ff */
[----:B------:R-:W-:-:S11]  /*0510*/  UISETP.NE.U32.AND UP3, UPT, UR4, 0x1, UPT ;  /* 0x000000010400788c */ /* 0x000fd6000bf65070 */
.L_x_8:
[----:B-1-3--:R-:W1:Y:S01]  /*0520*/  SHFL.IDX PT, R0, R3, RZ, 0x1f ;  /* 0x00001fff03007589 */ /* 0x00ae6200000e0000 */
[----:B------:R-:W-:-:S04]  /*0530*/  UISETP.NE.AND UP0, UPT, UR18, 0x2, UPT ;  /* 0x000000021200788c */ /* 0x000fc8000bf05270 */
[----:B------:R-:W-:Y:S01]  /*0540*/  USEL UR49, URZ, 0x1, UP0 ;  /* 0x00000001ff317887 */ /* 0x000fe20008000000 */
[----:B-1----:R-:W-:-:S13]  /*0550*/  ISETP.NE.AND P0, PT, R0, RZ, PT ;  /* 0x000000ff0000720c */ /* 0x002fda0003f05270 */
[----:B------:R-:W-:Y:S05]  /*0560*/  @P0 BRA `(.L_x_9) ;  /* 0x0000000000680947 */ /* 0x000fea0003800000 */
[----:B------:R-:W1:Y:S01]  /*0570*/  S2UR UR4, SR_CgaCtaId ;  /* 0x00000000000479c3 */ /* 0x000e620000008800 */
[----:B------:R-:W-:Y:S01]  /*0580*/  UMOV UR5, 0x400 ;  /* 0x0000040000057882 */ /* 0x000fe20000000000 */
[----:B------:R-:W-:Y:S01]  /*0590*/  UMOV UR6, 0x1 ;  /* 0x0000000100067882 */ /* 0x000fe20000000000 */
[----:B------:R-:W-:Y:S01]  /*05a0*/  ELECT P0, URZ, PT ;  /* 0x0000000000ff782f */ /* 0x000fe20003800000 */
[----:B------:R-:W-:-:S04]  /*05b0*/  UIADD3 UR6, UPT, UPT, -UR6, 0x100000, URZ ;  /* 0x0010000006067890 */ /* 0x000fc8000fffe1ff */
[----:B------:R-:W-:Y:S02]  /*05c0*/  USHF.L.U32 UR7, UR6, 0xb, URZ ;  /* 0x0000000b06077899 */ /* 0x000fe400080006ff */
[----:B------:R-:W-:Y:S02]  /*05d0*/  USHF.L.U32 UR6, UR6, 0x1, URZ ;  /* 0x0000000106067899 */ /* 0x000fe400080006ff */
[----:B-1----:R-:W-:Y:S01]  /*05e0*/  ULEA UR4, UR4, UR5, 0x18 ;  /* 0x0000000504047291 */ /* 0x002fe2000f8ec0ff */
[----:B------:R-:W1:Y:S11]  /*05f0*/  FENCE.VIEW.ASYNC.S ;  /* 0x00000000000073c6 */ /* 0x000e760000000000 */
[----:B-1----:R1:W2:Y:S01]  /*0600*/  SYNCS.EXCH.64 URZ, [UR4], UR6 ;  /* 0x0000000604ff75b2 */ /* 0x0022a20008000100 */
[----:B------:R1:W3:Y:S01]  /*0610*/  SYNCS.EXCH.64 URZ, [UR4+0x40], UR6 ;  /* 0x0000400604ff75b2 */ /* 0x0002e20008000100 */
[----:B------:R1:W1:Y:S01]  /*0620*/  SYNCS.EXCH.64 URZ, [UR4+0x8], UR6 ;  /* 0x0000080604ff75b2 */ /* 0x0002620008000100 */
        /* <DEDUP_REMOVED lines=13> */
[----:B------:R-:W-:Y:S01]  /*0700*/  NOP ;  /* 0x0000000000007918 */ /* 0x000fe20000000000 */
.L_x_9:
[----:B------:R-:W4:Y:S01]  /*0710*/  SHFL.IDX PT, R0, R3, RZ, 0x1f ;  /* 0x00001fff03007589 */ /* 0x000f2200000e0000 */
[----:B------:R-:W-:Y:S01]  /*0720*/  NOP ;  /* 0x0000000000007918 */ /* 0x000fe20000000000 */
[----:B----4-:R-:W-:-:S13]  /*0730*/  ISETP.NE.AND P0, PT, R0, 0x1, PT ;  /* 0x000000010000780c */ /* 0x010fda0003f05270 */
[----:B------:R-:W-:Y:S05]  /*0740*/  @P0 BRA `(.L_x_10) ;  /* 0x0000000000480947 */ /* 0x000fea0003800000 */
[----:B-1----:R-:W1:Y:S01]  /*0750*/  S2UR UR4, SR_CgaCtaId ;  /* 0x00000000000479c3 */ /* 0x002e620000008800 */
[----:B------:R-:W-:Y:S01]  /*0760*/  UMOV UR5, 0x400 ;  /* 0x0000040000057882 */ /* 0x000fe20000000000 */
[----:B------:R-:W-:Y:S01]  /*0770*/  UMOV UR8, 0x20 ;  /* 0x0000002000087882 */ /* 0x000fe20000000000 */
[----:B------:R-:W-:Y:S01]  /*0780*/  UMOV UR6, 0x80 ;  /* 0x0000008000067882 */ /* 0x000fe20000000000 */
[----:B------:R-:W-:-:S04]  /*0790*/  UIADD3 UR8, UPT, UPT, -UR8, 0x100000, URZ ;  /* 0x0010000008087890 */ /* 0x000fc8000fffe1ff */
[----:B------:R-:W-:Y:S02]  /*07a0*/  USHF.L.U32 UR9, UR8, 0xb, URZ ;  /* 0x0000000b08097899 */ /* 0x000fe400080006ff */
[----:B------:R-:W-:Y:S02]  /*07b0*/  USHF.L.U32 UR8, UR8, 0x1, URZ ;  /* 0x0000000108087899 */ /* 0x000fe400080006ff */
[----:B------:R-:W-:-:S04]  /*07c0*/  UIADD3 UR6, UPT, UPT, -UR6, 0x100000, URZ ;  /* 0x0010000006067890 */ /* 0x000fc8000fffe1ff */
[----:B------:R-:W-:Y:S02]  /*07d0*/  USHF.L.U32 UR7, UR6, 0xb, URZ ;  /* 0x0000000b06077899 */ /* 0x000fe400080006ff */
[----:B------:R-:W-:Y:S01]  /*07e0*/  USHF.L.U32 UR6, UR6, 0x1, URZ ;  /* 0x0000000106067899 */ /* 0x000fe200080006ff */
[----:B------:R-:W-:Y:S01]  /*07f0*/  ELECT P0, URZ, PT ;  /* 0x0000000000ff782f */ /* 0x000fe20003800000 */
[----:B-1----:R-:W-:Y:S01]  /*0800*/  ULEA UR4, UR4, UR5, 0x18 ;  /* 0x0000000504047291 */ /* 0x002fe2000f8ec0ff */
[----:B------:R-:W1:Y:S11]  /*0810*/  FENCE.VIEW.ASYNC.S ;  /* 0x00000000000073c6 */ /* 0x000e760000000000 */
[----:B-1----:R4:W1:Y:S01]  /*0820*/  SYNCS.EXCH.64 URZ, [UR4+0x80], UR8 ;  /* 0x0000800804ff75b2 */ /* 0x0028620008000100 */
[----:B------:R4:W1:Y:S01]  /*0830*/  SYNCS.EXCH.64 URZ, [UR4+0x90], UR6 ;  /* 0x0000900604ff75b2 */ /* 0x0008620008000100 */
[----:B------:R4:W1:Y:S01]  /*0840*/  SYNCS.EXCH.64 URZ, [UR4+0x88], UR8 ;  /* 0x0000880804ff75b2 */ /* 0x0008620008000100 */
[----:B------:R4:W1:Y:S02]  /*0850*/  SYNCS.EXCH.64 URZ, [UR4+0x98], UR6 ;  /* 0x0000980604ff75b2 */ /* 0x0008640008000100 */
[----:B----4-:R-:W-:Y:S01]  /*0860*/  NOP ;  /* 0x0000000000007918 */ /* 0x010fe20000000000 */
.L_x_10:
[----:B------:R-:W4:Y:S01]  /*0870*/  SHFL.IDX PT, R0, R3, RZ, 0x1f ;  /* 0x00001fff03007589 */ /* 0x000f2200000e0000 */
[----:B------:R-:W-:Y:S01]  /*0880*/  NOP ;  /* 0x0000000000007918 */ /* 0x000fe20000000000 */
[----:B----4-:R-:W-:-:S13]  /*0890*/  ISETP.NE.AND P0, PT, R0, 0x3, PT ;  /* 0x000000030000780c */ /* 0x010fda0003f05270 */
[----:B------:R-:W-:Y:S05]  /*08a0*/  @P0 BRA `(.L_x_11) ;  /* 0x0000000000300947 */ /* 0x000fea0003800000 */
[----:B-1----:R-:W1:Y:S01]  /*08b0*/  S2UR UR6, SR_CgaCtaId ;  /* 0x00000000000679c3 */ /* 0x002e620000008800 */
[----:B------:R-:W-:Y:S01]  /*08c0*/  UMOV UR4, 0x400 ;  /* 0x0000040000047882 */ /* 0x000fe20000000000 */
[----:B------:R-:W-:Y:S01]  /*08d0*/  UMOV UR5, 0x20 ;  /* 0x0000002000057882 */ /* 0x000fe20000000000 */
[----:B------:R-:W-:Y:S01]  /*08e0*/  ELECT P0, URZ, PT ;  /* 0x0000000000ff782f */ /* 0x000fe20003800000 */
[----:B-1----:R-:W-:Y:S02]  /*08f0*/  ULEA UR6, UR6, UR4, 0x18 ;  /* 0x0000000406067291 */ /* 0x002fe4000f8ec0ff */
[----:B------:R-:W-:-:S04]  /*0900*/  UIADD3 UR4, UPT, UPT, -UR5, 0x100000, URZ ;  /* 0x0010000005047890 */ /* 0x000fc8000fffe1ff */
[----:B------:R-:W-:Y:S02]  /*0910*/  USHF.L.U32 UR5, UR4, 0xb, URZ ;  /* 0x0000000b04057899 */ /* 0x000fe400080006ff */
[----:B------:R-:W-:Y:S01]  /*0920*/  USHF.L.U32 UR4, UR4, 0x1, URZ ;  /* 0x0000000104047899 */ /* 0x000fe200080006ff */
[----:B------:R-:W1:Y:S11]  /*0930*/  FENCE.VIEW.ASYNC.S ;  /* 0x00000000000073c6 */ /* 0x000e760000000000 */
[----:B-1----:R4:W1:Y:S01]  /*0940*/  SYNCS.EXCH.64 URZ, [UR6+0xa0], UR4 ;  /* 0x0000a00406ff75b2 */ /* 0x0028620008000100 */
[----:B------:R4:W1:Y:S02]  /*0950*/  SYNCS.EXCH.64 URZ, [UR6+0xa8], UR4 ;  /* 0x0000a80406ff75b2 */ /* 0x0008640008000100 */
[----:B----4-:R-:W-:Y:S01]  /*0960*/  NOP ;  /* 0x0000000000007918 */ /* 0x010fe20000000000 */
.L_x_11:
[----:B------:R-:W4:Y:S01]  /*0970*/  SHFL.IDX PT, R0, R3, RZ, 0x1f ;  /* 0x00001fff03007589 */ /* 0x000f2200000e0000 */
[----:B------:R-:W-:Y:S01]  /*0980*/  NOP ;  /* 0x0000000000007918 */ /* 0x000fe20000000000 */
[----:B----4-:R-:W-:-:S13]  /*0990*/  ISETP.NE.AND P0, PT, R0, 0x4, PT ;  /* 0x000000040000780c */ /* 0x010fda0003f05270 */
[----:B------:R-:W-:Y:S05]  /*09a0*/  @P0 BRA `(.L_x_12) ;  /* 0x00000000004c0947 */ /* 0x000fea0003800000 */
[----:B-1----:R-:W1:Y:S01]  /*09b0*/  S2UR UR6, SR_CgaCtaId ;  /* 0x00000000000679c3 */ /* 0x002e620000008800 */
[----:B------:R-:W-:Y:S01]  /*09c0*/  UMOV UR4, 0x100 ;  /* 0x0000010000047882 */ /* 0x000fe20000000000 */
[----:B------:R-:W-:Y:S01]  /*09d0*/  UMOV UR5, 0x400 ;  /* 0x0000040000057882 */ /* 0x000fe20000000000 */
[----:B------:R-:W-:Y:S01]  /*09e0*/  USEL UR4, UR4, 0xe0, UP3 ;  /* 0x000000e004047887 */ /* 0x000fe20009800000 */
[----:B------:R-:W-:Y:S01]  /*09f0*/  UMOV UR8, 0x1 ;  /* 0x0000000100087882 */ /* 0x000fe20000000000 */
[----:B------:R-:W-:Y:S01]  /*0a00*/  ELECT P0, URZ, PT ;  /* 0x0000000000ff782f */ /* 0x000fe20003800000 */
[----:B------:R-:W-:-:S04]  /*0a10*/  UIADD3 UR8, UPT, UPT, -UR8, 0x100000, URZ ;  /* 0x0010000008087890 */ /* 0x000fc8000fffe1ff */
[----:B------:R-:W-:Y:S02]  /*0a20*/  USHF.L.U32 UR9, UR8, 0xb, URZ ;  /* 0x0000000b08097899 */ /* 0x000fe400080006ff */
[----:B------:R-:W-:Y:S02]  /*0a30*/  USHF.L.U32 UR8, UR8, 0x1, URZ ;  /* 0x0000000108087899 */ /* 0x000fe400080006ff */
[----:B-1----:R-:W-:Y:S02]  /*0a40*/  ULEA UR6, UR6, UR5, 0x18 ;  /* 0x0000000506067291 */ /* 0x002fe4000f8ec0ff */
[----:B------:R-:W-:-:S04]  /*0a50*/  UIADD3 UR4, UPT, UPT, -UR4, 0x100000, URZ ;  /* 0x0010000004047890 */ /* 0x000fc8000fffe1ff */
[----:B------:R-:W-:Y:S02]  /*0a60*/  USHF.L.U32 UR5, UR4, 0xb, URZ ;  /* 0x0000000b04057899 */ /* 0x000fe400080006ff */
[----:B------:R-:W-:Y:S01]  /*0a70*/  USHF.L.U32 UR4, UR4, 0x1, URZ ;  /* 0x0000000104047899 */ /* 0x000fe200080006ff */
[----:B------:R-:W1:Y:S03]  /*0a80*/  FENCE.VIEW.ASYNC.S ;  /* 0x00000000000073c6 */ /* 0x000e660000000000 */
[----:B-1----:R4:W1:Y:S08]  /*0a90*/  SYNCS.EXCH.64 URZ, [UR6+0xb0], UR8 ;  /* 0x0000b00806ff75b2 */ /* 0x0028700008000100 */
[----:B------:R4:W1:Y:S01]  /*0aa0*/  SYNCS.EXCH.64 URZ, [UR6+0xc0], UR4 ;  /* 0x0000c00406ff75b2 */ /* 0x0008620008000100 */
[----:B------:R4:W1:Y:S01]  /*0ab0*/  SYNCS.EXCH.64 URZ, [UR6+0xb8], UR8 ;  /* 0x0000b80806ff75b2 */ /* 0x0008620008000100 */
[----:B------:R4:W1:Y:S02]  /*0ac0*/  SYNCS.EXCH.64 URZ, [UR6+0xc8], UR4 ;  /* 0x0000c80406ff75b2 */ /* 0x0008640008000100 */
[----:B----4-:R-:W-:Y:S01]  /*0ad0*/  NOP ;  /* 0x0000000000007918 */ /* 0x010fe20000000000 */
.L_x_12:
        /* <DEDUP_REMOVED lines=20> */
[----:B------:R4:W1:Y:S01]  /*0c20*/  SYNCS.EXCH.64 URZ, [UR4+0xf0], UR6 ;  /* 0x0000f00604ff75b2 */ /* 0x0008620008000100 */
[----:B------:R4:W1:Y:S01]  /*0c30*/  SYNCS.EXCH.64 URZ, [UR4+0xe0], UR8 ;  /* 0x0000e00804ff75b2 */ /* 0x0008620008000100 */
[----:B------:R4:W1:Y:S02]  /*0c40*/  SYNCS.EXCH.64 URZ, [UR4+0xf8], UR6 ;  /* 0x0000f80604ff75b2 */ /* 0x0008640008000100 */
[----:B----4-:R-:W-:Y:S01]  /*0c50*/  NOP ;  /* 0x0000000000007918 */ /* 0x010fe20000000000 */
.L_x_13:
[----:B------:R-:W4:Y:S01]  /*0c60*/  SHFL.IDX PT, R3, R3, RZ, 0x1f ;  /* 0x00001fff03037589 */ /* 0x000f2200000e0000 */
[----:B------:R-:W1:Y:S01]  /*0c70*/  S2UR UR47, SR_CTAID.X ;  /* 0x00000000002f79c3 */ /* 0x000e620000002500 */
[----:B------:R-:W-:-:S07]  /*0c80*/  NOP ;  /* 0x0000000000007918 */ /* 0x000fce0000000000 */
[----:B------:R-:W1:Y:S01]  /*0c90*/  S2UR UR48, SR_CTAID.Y ;  /* 0x00000000003079c3 */ /* 0x000e620000002600 */
[----:B----4-:R-:W-:-:S13]  /*0ca0*/  ISETP.NE.AND P0, PT, R3, 0x3, PT ;  /* 0x000000030300780c */ /* 0x010fda0003f05270 */
[----:B-1----:R-:W-:Y:S05]  /*0cb0*/  @P0 BRA `(.L_x_14) ;  /* 0x0000000000380947 */ /* 0x002fea0003800000 */
        /* <DEDUP_REMOVED lines=9> */
[----:B-1----:R1:W4:Y:S01]  /*0d50*/  SYNCS.EXCH.64 URZ, [UR4+0x100], UR6 ;  /* 0x0001000604ff75b2 */ /* 0x0023220008000100 */
[----:B------:R1:W1:Y:S01]  /*0d60*/  SYNCS.EXCH.64 URZ, [UR4+0x110], UR6 ;  /* 0x0001100604ff75b2 */ /* 0x0002620008000100 */
[----:B------:R1:W1:Y:S01]  /*0d70*/  SYNCS.EXCH.64 URZ, [UR4+0x108], UR6 ;  /* 0x0001080604ff75b2 */ /* 0x0002620008000100 */
[----:B------:R1:W1:Y:S01]  /*0d80*/  SYNCS.EXCH.64 URZ, [UR4+0x118], UR6 ;  /* 0x0001180604ff75b2 */ /* 0x0002620008000100 */
[----:B------:R-:W-:Y:S01]  /*0d90*/  NOP ;  /* 0x0000000000007918 */ /* 0x000fe20000000000 */
.L_x_14:
[----:B------:R-:W-:-:S05]  /*0da0*/  CS2R.32 R3, SR_CgaSize ;  /* 0x0000000000037805 */ /* 0x000fca0000008a00 */
[----:B------:R-:W-:-:S05]  /*0db0*/  IMAD R3, R3, -0xa0, RZ ;  /* 0xffffff6003037824 */ /* 0x000fca00078e02ff */
[----:B------:R-:W-:-:S14]  /*0dc0*/  R2UR UR5, R3 ;  /* 0x00000000030572ca */ /* 0x000fdc00000e0000 */
[----:B------:R-:W2:Y:S01]  /*0dd0*/  LDCU UR5, c[0x0][UR5+0x2b0] ;  /* 0x00005600050577ac */ /* 0x000ea20008000800 */
[----:B------:R-:W-:Y:S01]  /*0de0*/  I2FP.F32.U32 R3, UR47 ;  /* 0x0000002f00037c45 */ /* 0x000fe20008201000 */
[----:B------:R-:W-:Y:S01]  /*0df0*/  NOP ;  /* 0x0000000000007918 */ /* 0x000fe20000000000 */
[----:B------:R-:W-:Y:S02]  /*0e00*/  I2FP.F32.U32 R0, UR48 ;  /* 0x0000003000007c45 */ /* 0x000fe40008201000 */
[----:B------:R-:W-:-:S06]  /*0e10*/  RPCMOV.32 Rpc.LO, R2 ;  /* 0x0000000200007352 */ /* 0x000fcc0000000000 */
[----:B------:R-:W-:-:S05]  /*0e20*/  CS2R.32 R2, SR_CgaSize ;  /* 0x0000000000027805 */ /* 0x000fca0000008a00 */
[----:B------:R-:W-:-:S05]  /*0e30*/  IMAD R2, R2, -0xa0, RZ ;  /* 0xffffff6002027824 */ /* 0x000fca00078e02ff */
[----:B-1----:R-:W-:Y:S02]  /*0e40*/  R2UR UR4, R2 ;  /* 0x00000000020472ca */ /* 0x002fe400000e0000 */
[----:B------:R-:W-:-:S12]  /*0e50*/  RPCMOV.32 R2, Rpc.LO ;  /* 0x0000000000027353 */ /* 0x000fd80000000000 */
[----:B------:R-:W1:Y:S01]  /*0e60*/  LDCU UR4, c[0x0][UR4+0x2b4] ;  /* 0x00005680040477ac */ /* 0x000e620008000800 */
[----:B------:R-:W1:Y:S01]  /*0e70*/  S2UR UR36, SR_CTAID.Z ;  /* 0x00000000002479c3 */ /* 0x000e620000002700 */
[----:B------:R-:W3:Y:S01]  /*0e80*/  LDCU UR19, c[0x0][0xb24] ;  /* 0x00016480ff1377ac */ /* 0x000ee20008000800 */
[----:B------:R-:W-:-:S06]  /*0e90*/  RPCMOV.32 Rpc.LO, R2 ;  /* 0x0000000200007352 */ /* 0x000fcc0000000000 */
[----:B------:R-:W-:-:S05]  /*0ea0*/  CS2R.32 R2, SR_CgaSize ;  /* 0x0000000000027805 */ /* 0x000fca0000008a00 */
[----:B------:R-:W-:-:S05]  /*0eb0*/  IMAD R2, R2, -0xa0, RZ ;  /* 0xffffff6002027824 */ /* 0x000fca00078e02ff */
[----:B------:R-:W-:Y:S02]  /*0ec0*/  R2UR UR62, R2 ;  /* 0x00000000023e72ca */ /* 0x000fe400000e0000 */
[----:B------:R-:W-:-:S12]  /*0ed0*/  RPCMOV.32 R2, Rpc.LO ;  /* 0x0000000000027353 */ /* 0x000fd80000000000 */
[----:B------:R-:W4:Y:S01]  /*0ee0*/  LDCU UR62, c[0x0][UR62+0x2a0] ;  /* 0x000054003e3e77ac */ /* 0x000f220008000800 */
[----:B------:R-:W-:-:S06]  /*0ef0*/  RPCMOV.32 Rpc.LO, R2 ;  /* 0x0000000200007352 */ /* 0x000fcc0000000000 */
[----:B------:R-:W-:-:S05]  /*0f00*/  CS2R.32 R2, SR_CgaSize ;  /* 0x0000000000027805 */ /* 0x000fca0000008a00 */
[----:B------:R-:W-:-:S05]  /*0f10*/  IMAD R2, R2, -0xa0, RZ ;  /* 0xffffff6002027824 */ /* 0x000fca00078e02ff */
[----:B------:R-:W-:Y:S02]  /*0f20*/  R2UR UR61, R2 ;  /* 0x00000000023d72ca */ /* 0x000fe400000e0000 */
[----:B------:R-:W-:-:S12]  /*0f30*/  RPCMOV.32 R2, Rpc.LO ;  /* 0x0000000000027353 */ /* 0x000fd80000000000 */
[----:B------:R-:W4:Y:S01]  /*0f40*/  LDCU UR61, c[0x0][UR61+0x2a4] ;  /* 0x000054803d3d77ac */ /* 0x000f220008000800 */
[----:B--2---:R-:W-:Y:S01]  /*0f50*/  FMUL R3, R3, UR5 ;  /* 0x0000000503037c20 */ /* 0x004fe20008400000 */
[----:B-1----:R-:W-:-:S05]  /*0f60*/  FMUL R0, R0, UR4 ;  /* 0x0000000400007c20 */ /* 0x002fca0008400000 */
[----:B------:R-:W1:Y:S01]  /*0f70*/  F2I.U32.TRUNC.NTZ R3, R3 ;  /* 0x0000000300037305 */ /* 0x000e62000020f000 */
[----:B---3--:R-:W-:-:S07]  /*0f80*/  UISETP.GE.AND UP0, UPT, UR19, 0x1, UPT ;  /* 0x000000011300788c */ /* 0x008fce000bf06270 */
[----:B------:R-:W2:Y:S01]  /*0f90*/  F2I.U32.TRUNC.NTZ R0, R0 ;  /* 0x0000000000007305 */ /* 0x000ea2000020f000 */
[----:B-1----:R-:W-:Y:S02]  /*0fa0*/  R2UR UR4, R3 ;  /* 0x00000000030472ca */ /* 0x002fe400000e0000 */
[----:B--2---:R-:W-:-:S11]  /*0fb0*/  R2UR UR6, R0 ;  /* 0x00000000000672ca */ /* 0x004fd600000e0000 */
[----:B------:R-:W-:-:S04]  /*0fc0*/  UIADD3 UR5, UPT, UPT, -UR4, URZ, URZ ;  /* 0x000000ff04057290 */ /* 0x000fc8000fffe1ff */
[----:B----4-:R-:W-:Y:S02]  /*0fd0*/  UIMAD UR62, UR62, UR5, UR47 ;  /* 0x000000053e3e72a4 */ /* 0x010fe4000f8e022f */
[----:B------:R-:W-:-:S04]  /*0fe0*/  UIADD3 UR4, UPT, UPT, -UR6, URZ, URZ ;  /* 0x000000ff06047290 */ /* 0x000fc8000fffe1ff */
[----:B------:R-:W-:Y:S01]  /*0ff0*/  UIMAD UR61, UR61, UR4, UR48 ;  /* 0x000000043d3d72a4 */ /* 0x000fe2000f8e0230 */
[----:B------:R-:W-:Y:S06]  /*1000*/  BAR.SYNC.DEFER_BLOCKING 0x0 ;  /* 0x0000000000007b1d */ /* 0x000fec0000010000 */
[----:B------:R-:W-:Y:S05]  /*1010*/  BRA.U !UP0, `(.L_x_15) ;  /* 0x0000000108d47547 */ /* 0x000fea000b800000 */
[----:B------:R-:W1:Y:S01]  /*1020*/  LDCU.128 UR20, c[0x0][0xb10] ;  /* 0x00016200ff1477ac */ /* 0x000e620008000c00 */
[----:B------:R-:W2:Y:S01]  /*1030*/  LDCU UR6, c[0x0][0x370] ;  /* 0x00006e00ff0677ac */ /* 0x000ea20008000800 */
[----:B------:R-:W3:Y:S01]  /*1040*/  LDCU UR4, c[0x0][0x374] ;  /* 0x00006e80ff0477ac */ /* 0x000ee20008000800 */
[----:B------:R-:W4:Y:S01]  /*1050*/  LDCU UR24, c[0x0][0xb0c] ;  /* 0x00016180ff1877ac */ /* 0x000f220008000800 */
[----:B------:R-:W4:Y:S01]  /*1060*/  LDCU UR5, c[0x0][0xb20] ;  /* 0x00016400ff0577ac */ /* 0x000f220008000800 */
[----:B------:R-:W4:Y:S01]  /*1070*/  LDCU.64 UR16, c[0x0][0xb28] ;  /* 0x00016500ff1077ac */ /* 0x000f220008000a00 */
[----:B-1----:R-:W-:Y:S02]  /*1080*/  UISETP.NE.AND UP0, UPT, UR22, 0x1, UPT ;  /* 0x000000011600788c */ /* 0x002fe4000bf05270 */
[----:B---3--:R-:W-:Y:S02]  /*1090*/  UIMAD.WIDE.U32 UR8, UR4, UR23, URZ ;  /* 0x00000017040872a5 */ /* 0x008fe4000f8e00ff */
[----:B--2---:R-:W-:-:S02]  /*10a0*/  UIMAD.WIDE.U32 UR10, UR6, UR20, URZ ;  /* 0x00000014060a72a5 */ /* 0x004fc4000f8e00ff */
[----:B----4-:R-:W-:Y:S02]  /*10b0*/  UISETP.NE.AND UP1, UPT, UR24, 0x1, UPT ;  /* 0x000000011800788c */ /* 0x010fe4000bf25270 */
[----:B------:R-:W-:Y:S01]  /*10c0*/  UISETP.NE.AND UP4, UPT, UR19, 0x1, UPT ;  /* 0x000000011300788c */ /* 0x000fe2000bf85270 */
[----:B------:R-:W-:Y:S02]  /*10d0*/  UMOV UR8, UR9 ;  /* 0x0000000900087c82 */ /* 0x000fe40008000000 */
[----:B------:R-:W-:Y:S01]  /*10e0*/  UMOV UR10, UR11 ;  /* 0x0000000b000a7c82 */ /* 0x000fe20008000000 */
[----:B------:R-:W-:Y:S02]  /*10f0*/  @UP0 USHF.R.U32.HI UR4, URZ, UR5, UR8 ;  /* 0x00000005ff040299 */ /* 0x000fe40008011608 */
[----:B------:R-:W-:Y:S02]  /*1100*/  UIMAD.WIDE.U32 UR12, UR48, UR23, URZ ;  /* 0x00000017300c72a5 */ /* 0x000fe4000f8e00ff */
[----:B------:R-:W-:-:S02]  /*1110*/  UIMAD.WIDE.U32 UR8, UR4, UR16, URZ ;  /* 0x00000010040872a5 */ /* 0x000fc4000f8e00ff */
[----:B------:R-:W-:Y:S02]  /*1120*/  @UP1 USHF.R.U32.HI UR6, URZ, UR21, UR10 ;  /* 0x00000015ff061299 */ /* 0x000fe4000801160a */
[----:B------:R-:W-:Y:S02]  /*1130*/  UIMAD.WIDE.U32 UR14, UR47, UR20, URZ ;  /* 0x000000142f0e72a5 */ /* 0x000fe4000f8e00ff */
[----:B------:R-:W-:Y:S01]  /*1140*/  UIMAD.WIDE.U32 UR10, UR6, UR16, URZ ;  /* 0x00000010060a72a5 */ /* 0x000fe2000f8e00ff */
[----:B------:R-:W-:Y:S01]  /*1150*/  UMOV UR12, UR13 ;  /* 0x0000000d000c7c82 */ /* 0x000fe20008000000 */
[----:B------:R-:W-:Y:S01]  /*1160*/  UMOV UR8, UR9 ;  /* 0x0000000900087c82 */ /* 0x000fe20008000000 */
[----:B------:R-:W-:Y:S02]  /*1170*/  USHF.R.U32.HI UR12, URZ, UR5, UR12 ;  /* 0x00000005ff0c7299 */ /* 0x000fe4000801160c */
[----:B------:R-:W-:Y:S01]  /*1180*/  @UP4 USHF.R.U32.HI UR4, URZ, UR17, UR8 ;  /* 0x00000011ff044299 */ /* 0x000fe20008011608 */
[----:B------:R-:W-:Y:S01]  /*1190*/  UMOV UR14, UR15 ;  /* 0x0000000f000e7c82 */ /* 0x000fe20008000000 */
[----:B------:R-:W-:Y:S01]  /*11a0*/  UMOV UR10, UR11 ;  /* 0x0000000b000a7c82 */ /* 0x000fe20008000000 */
[----:B------:R-:W-:-:S02]  /*11b0*/  USHF.R.U32.HI UR14, URZ, UR21, UR14 ;  /* 0x00000015ff0e7299 */ /* 0x000fc4000801160e */
[----:B------:R-:W-:Y:S02]  /*11c0*/  USEL UR5, UR48, UR12, !UP0 ;  /* 0x0000000c30057287 */ /* 0x000fe4000c000000 */
[----:B------:R-:W-:Y:S02]  /*11d0*/  @UP4 USHF.R.U32.HI UR6, URZ, UR17, UR10 ;  /* 0x00000011ff064299 */ /* 0x000fe4000801160a */
[----:B------:R-:W-:Y:S02]  /*11e0*/  UIMAD UR7, UR4, UR19, URZ ;  /* 0x00000013040772a4 */ /* 0x000fe4000f8e02ff */
[----:B------:R-:W-:Y:S02]  /*11f0*/  USEL UR4, UR47, UR14, !UP1 ;  /* 0x0000000e2f047287 */ /* 0x000fe4000c800000 */
[----:B------:R-:W-:Y:S02]  /*1200*/  UIMAD UR10, UR6, UR19, URZ ;  /* 0x00000013060a72a4 */ /* 0x000fe4000f8e02ff */
[----:B------:R-:W-:-:S02]  /*1210*/  UISETP.GE.AND UP0, UPT, UR5, UR7, UPT ;  /* 0x000000070500728c */ /* 0x000fc4000bf06270 */
[----:B------:R-:W-:Y:S02]  /*1220*/  UIMAD.WIDE.U32 UR8, UR5, UR16, URZ ;  /* 0x00000010050872a5 */ /* 0x000fe4000f8e00ff */
[----:B------:R-:W-:Y:S02]  /*1230*/  UISETP.GE.OR UP0, UPT, UR4, UR10, UP0 ;  /* 0x0000000a0400728c */ /* 0x000fe40008706670 */
[----:B------:R-:W-:Y:S02]  /*1240*/  UIMAD.WIDE.U32 UR10, UR4, UR16, URZ ;  /* 0x00000010040a72a5 */ /* 0x000fe4000f8e00ff */
[----:B------:R-:W-:Y:S01]  /*1250*/  UIADD3 UR10, UPT, UPT, -UR4, URZ, URZ ;  /* 0x000000ff040a7290 */ /* 0x000fe2000fffe1ff */
[----:B------:R-:W-:Y:S01]  /*1260*/  UMOV UR8, UR9 ;  /* 0x0000000900087c82 */ /* 0x000fe20008000000 */
[----:B------:R-:W-:Y:S02]  /*1270*/  UIADD3 UR9, UPT, UPT, -UR5, URZ, URZ ;  /* 0x000000ff05097290 */ /* 0x000fe4000fffe1ff */
[----:B------:R-:W-:-:S03]  /*1280*/  USHF.R.U32.HI UR8, URZ, UR17, UR8 ;  /* 0x00000011ff087299 */ /* 0x000fc60008011608 */
[----:B------:R-:W-:Y:S01]  /*1290*/  @!UP0 UMOV UR7, UR11 ;  /* 0x0000000b00078c82 */ /* 0x000fe20008000000 */
[----:B------:R-:W-:Y:S02]  /*12a0*/  UIMAD UR48, UR22, UR9, UR48 ;  /* 0x00000009163072a4 */ /* 0x000fe4000f8e0230 */
[----:B------:R-:W-:Y:S02]  /*12b0*/  USEL UR8, UR5, UR8, !UP4 ;  /* 0x0000000805087287 */ /* 0x000fe4000e000000 */
[----:B------:R-:W-:Y:S02]  /*12c0*/  @!UP0 USHF.R.U32.HI UR7, URZ, UR17, UR7 ;  /* 0x00000011ff078299 */ /* 0x000fe40008011607 */
[----:B------:R-:W-:Y:S02]  /*12d0*/  UIADD3 UR9, UPT, UPT, -UR8, URZ, URZ ;  /* 0x000000ff08097290 */ /* 0x000fe4000fffe1ff */
[----:B------:R-:W-:Y:S02]  /*12e0*/  @!UP0 USEL UR7, UR4, UR7, !UP4 ;  /* 0x0000000704078287 */ /* 0x000fe4000e000000 */
[----:B------:R-:W-:-:S02]  /*12f0*/  UIMAD UR9, UR19, UR9, UR5 ;  /* 0x00000009130972a4 */ /* 0x000fc4000f8e0205 */
[----:B------:R-:W-:Y:S02]  /*1300*/  @!UP0 UIADD3 UR8, UPT, UPT, UR8, -UR7, URZ ;  /* 0x8000000708088290 */ /* 0x000fe4000fffe0ff */
[----:B------:R-:W-:Y:S02]  /*1310*/  @!UP0 UIMAD UR7, UR9, UR6, UR7 ;  /* 0x00000006090782a4 */ /* 0x000fe4000f8e0207 */
[----:B------:R-:W-:Y:S02]  /*1320*/  @!UP0 UIMAD UR5, UR8, UR19, UR4 ;  /* 0x00000013080582a4 */ /* 0x000fe4000f8e0204 */
[----:B------:R-:W-:Y:S02]  /*1330*/  UIMAD UR6, UR24, UR10, UR47 ;  /* 0x0000000a180672a4 */ /* 0x000fe4000f8e022f */
[----:B------:R-:W-:Y:S01]  /*1340*/  UIMAD UR48, UR5, UR22, UR48 ;  /* 0x00000016053072a4 */ /* 0x000fe2000f8e0230 */
[----:B------:R-:W-:Y:S02]  /*1350*/  @!UP0 UMOV UR4, UR7 ;  /* 0x0000000700048c82 */ /* 0x000fe40008000000 */
[----:B------:R-:W-:-:S12]  /*1360*/  UIMAD UR47, UR4, UR24, UR6 ;  /* 0x00000018042f72a4 */ /* 0x000fd8000f8e0206 */
.L_x_15:
[----:B------:R-:W1:Y:S01]  /*1370*/  LDCU UR4, c[0x0][0xb30] ;  /* 0x00016600ff0477ac */ /* 0x000e620008000800 */
[----:B------:R-:W2:Y:S01]  /*1380*/  S2UR UR15, SR_CgaCtaId ;  /* 0x00000000000f79c3 */ /* 0x000ea20000008800 */
[----:B-1----:R-:W-:-:S09]  /*1390*/  UISETP.NE.AND UP0, UPT, UR4, 0x1, UPT ;  /* 0x000000010400788c */ /* 0x002fd2000bf05270 */
[----:B--2---:R-:W-:Y:S05]  /*13a0*/  BRA.U UP0, `(.L_x_16) ;  /* 0x0000000100447547 */ /* 0x004fea000b800000 */
[----:B------:R-:W1:Y:S01]  /*13b0*/  LDCU.128 UR8, c[0x0][0xb10] ;  /* 0x00016200ff0877ac */ /* 0x000e620008000c00 */
[----:B------:R-:W2:Y:S01]  /*13c0*/  LDCU UR12, c[0x0][0xb0c] ;  /* 0x00016180ff0c77ac */ /* 0x000ea20008000800 */
[----:B------:R-:W3:Y:S01]  /*13d0*/  LDCU UR13, c[0x0][0xb20] ;  /* 0x00016400ff0d77ac */ /* 0x000ee20008000800 */
[----:B-1----:R-:W-:Y:S02]  /*13e0*/  UIMAD.WIDE.U32 UR6, UR47, UR8, URZ ;  /* 0x000000082f0672a5 */ /* 0x002fe4000f8e00ff */
[----:B------:R-:W-:Y:S02]  /*13f0*/  UIMAD.WIDE.U32 UR4, UR48, UR11, URZ ;  /* 0x0000000b300472a5 */ /* 0x000fe4000f8e00ff */
[----:B--2---:R-:W-:Y:S02]  /*1400*/  UISETP.NE.AND UP1, UPT, UR12, 0x1, UPT ;  /* 0x000000010c00788c */ /* 0x004fe4000bf25270 */
[----:B------:R-:W-:Y:S01]  /*1410*/  UISETP.NE.AND UP0, UPT, UR10, 0x1, UPT ;  /* 0x000000010a00788c */ /* 0x000fe2000bf05270 */
[----:B------:R-:W-:-:S02]  /*1420*/  UMOV UR6, UR7 ;  /* 0x0000000700067c82 */ /* 0x000fc40008000000 */
[----:B------:R-:W-:Y:S01]  /*1430*/  UMOV UR4, UR5 ;  /* 0x0000000500047c82 */ /* 0x000fe20008000000 */
[----:B------:R-:W-:Y:S02]  /*1440*/  USHF.R.U32.HI UR6, URZ, UR9, UR6 ;  /* 0x00000009ff067299 */ /* 0x000fe40008011606 */
[----:B---3--:R-:W-:Y:S02]  /*1450*/  USHF.R.U32.HI UR4, URZ, UR13, UR4 ;  /* 0x0000000dff047299 */ /* 0x008fe40008011604 */
[----:B------:R-:W-:Y:S02]  /*1460*/  USEL UR5, UR47, UR6, !UP1 ;  /* 0x000000062f057287 */ /* 0x000fe4000c800000 */
[----:B------:R-:W-:-:S04]  /*1470*/  USEL UR4, UR48, UR4, !UP0 ;  /* 0x0000000430047287 */ /* 0x000fc8000c000000 */
[----:B------:R-:W-:Y:S02]  /*1480*/  UIADD3 UR6, UPT, UPT, UR5, -UR4, URZ ;  /* 0x8000000405067290 */ /* 0x000fe4000fffe0ff */
[----:B------:R-:W-:Y:S02]  /*1490*/  UIADD3 UR4, UPT, UPT, -UR5, UR4, URZ ;  /* 0x0000000405047290 */ /* 0x000fe4000fffe1ff */
[----:B------:R-:W-:Y:S02]  /*14a0*/  UIMAD UR48, UR6, UR10, UR48 ;  /* 0x0000000a063072a4 */ /* 0x000fe4000f8e0230 */
[----:B------:R-:W-:-:S12]  /*14b0*/  UIMAD UR47, UR4, UR12, UR47 ;  /* 0x0000000c042f72a4 */ /* 0x000fd8000f8e022f */
.L_x_16:
[----:B------:R-:W-:Y:S01]  /*14c0*/  BAR.SYNC.DEFER_BLOCKING 0x0 ;  /* 0x0000000000007b1d */ /* 0x000fe20000010000 */
[----:B------:R-:W-:Y:S01]  /*14d0*/  UISETP.NE.AND UP0, UPT, UR18, 0x2, UPT ;  /* 0x000000021200788c */ /* 0x000fe2000bf05270 */
[----:B------:R-:W-:Y:S02]  /*14e0*/  ISETP.NE.OR P3, PT, R4, 0x2, !P3 ;  /* 0x000000020400780c */ /* 0x000fe40005f65670 */
[----:B------:R-:W-:Y:S02]  /*14f0*/  LOP3.LUT R0, R2, 0x1f, RZ, 0xc0, !PT ;  /* 0x0000001f02007812 */ /* 0x000fe400078ec0ff */
[----:B------:R-:W1:Y:S04]  /*1500*/  LDCU UR21, c[0x0][0xb24] ;  /* 0x00016480ff1577ac */ /* 0x000e680008000800 */
[----:B------:R-:W-:Y:S05]  /*1510*/  BRA.U UP0, `(.L_x_17) ;  /* 0x0000001500187547 */ /* 0x000fea000b800000 */
[----:B------:R-:W2:Y:S01]  /*1520*/  LDCU UR6, c[0x0][0x38c] ;  /* 0x00007180ff0677ac */ /* 0x000ea20008000800 */
[----:B------:R-:W-:Y:S01]  /*1530*/  PLOP3.LUT P1, PT, PT, PT, UP3, 0x80, 0x8 ;  /* 0x000000000008781c */ /* 0x000fe20003f2f038 */
[----:B------:R-:W-:Y:S01]  /*1540*/  IMAD.MOV.U32 R12, RZ, RZ, 0x1 ;  /* 0x00000001ff0c7424 */ /* 0x000fe200078e00ff */
[----:B------:R-:W-:Y:S02]  /*1550*/  ISETP.EQ.OR P2, PT, R0, RZ, P3 ;  /* 0x000000ff0000720c */ /* 0x000fe40001f42670 */
[----:B------:R-:W-:Y:S02]  /*1560*/  CS2R R10, SRZ ;  /* 0x00000000000a7805 */ /* 0x000fe4000001ff00 */
[----:B------:R-:W-:Y:S01]  /*1570*/  PLOP3.LUT P1, PT, P1, PT, PT, 0x8, 0x80 ;  /* 0x000000000080781c */ /* 0x000fe20000f2e170 */
[----:B------:R-:W-:Y:S01]  /*1580*/  IMAD.MOV.U32 R9, RZ, RZ, RZ ;  /* 0x000000ffff097224 */ /* 0x000fe200078e00ff */
[----:B------:R-:W3:Y:S01]  /*1590*/  LDCU UR40, c[0x0][0x370] ;  /* 0x00006e00ff2877ac */ /* 0x000ee20008000800 */
[----:B------:R-:W-:Y:S01]  /*15a0*/  IMAD.MOV.U32 R8, RZ, RZ, 0x1 ;  /* 0x00000001ff087424 */ /* 0x000fe200078e00ff */
[----:B------:R-:W4:Y:S01]  /*15b0*/  LDCU.64 UR28, c[0x0][0x348] ;  /* 0x00006900ff1c77ac */ /* 0x000f220008000a00 */
[----:B------:R-:W1:Y:S01]  /*15c0*/  LDCU UR39, c[0x0][0x374] ;  /* 0x00006e80ff2777ac */ /* 0x000e620008000800 */
[----:B--2---:R-:W-:-:S02]  /*15d0*/  UIADD3 UR5, UPT, UPT, UR6, 0x1f, URZ ;  /* 0x0000001f06057890 */ /* 0x004fc4000fffe0ff */
[----:B------:R-:W-:Y:S02]  /*15e0*/  UIADD3 UR44, UPT, UPT, UR6, 0x3e, URZ ;  /* 0x0000003e062c7890 */ /* 0x000fe4000fffe0ff */
[----:B------:R-:W-:-:S04]  /*15f0*/  USHF.R.S32.HI UR4, URZ, 0x1f, UR5 ;  /* 0x0000001fff047899 */ /* 0x000fc80008011405 */
[----:B------:R-:W-:Y:S02]  /*1600*/  ULEA.HI UR4, UR4, UR5, URZ, 0x5 ;  /* 0x0000000504047291 */ /* 0x000fe4000f8f28ff */
[----:B------:R-:W-:Y:S02]  /*1610*/  UIADD3 UR5, UPT, UPT, UR6, -0x1, URZ ;  /* 0xffffffff06057890 */ /* 0x000fe4000fffe0ff */
[----:B------:R-:W-:Y:S02]  /*1620*/  USHF.R.S32.HI UR42, URZ, 0x5, UR4 ;  /* 0x00000005ff2a7899 */ /* 0x000fe40008011404 */
[----:B------:R-:W-:Y:S02]  /*1630*/  UISETP.GE.U32.AND UP1, UPT, UR5, -0x3f, UPT ;  /* 0xffffffc10500788c */ /* 0x000fe4000bf26070 */
[----:B------:R-:W-:Y:S01]  /*1640*/  UISETP.LT.U32.AND UP0, UPT, UR42, 0x8, UPT ;  /* 0x000000082a00788c */ /* 0x000fe2000bf01070 */
[----:B------:R-:W-:-:S03]  /*1650*/  UMOV UR6, URZ ;  /* 0x000000ff00067c82 */ /* 0x000fc60008000000 */
[----:B------:R-:W-:-:S04]  /*1660*/  USEL UR41, UR42, 0x8, UP0 ;  /* 0x000000082a297887 */ /* 0x000fc80008000000 */
[----:B------:R-:W-:Y:S02]  /*1670*/  UIADD3 UR14, UPT, UPT, UR41, -0x1, URZ ;  /* 0xffffffff290e7890 */ /* 0x000fe4000fffe0ff */
[----:B------:R-:W-:Y:S02]  /*1680*/  @UP1 UIADD3 UR14, UPT, UPT, UR41, URZ, URZ ;  /* 0x000000ff290e1290 */ /* 0x000fe4000fffe0ff */
[----:B------:R-:W-:Y:S02]  /*1690*/  UIADD3 UR43, UPT, UPT, UR42, -UR41, URZ ;  /* 0x800000292a2b7290 */ /* 0x000fe4000fffe0ff */
[----:B-1-34-:R-:W-:-:S12]  /*16a0*/  UIADD3 UR14, UPT, UPT, UR14, 0x1, URZ ;  /* 0x000000010e0e7890 */ /* 0x01afd8000fffe0ff */
.L_x_35:
[----:B------:R-:W-:Y:S01]  /*16b0*/  UISETP.NE.AND UP0, UPT, UR15, URZ, UPT ;  /* 0x000000ff0f00728c */ /* 0x000fe2000bf05270 */
[----:B------:R-:W1:Y:S08]  /*16c0*/  S2UR UR15, SR_CgaCtaId ;  /* 0x00000000000f79c3 */ /* 0x000e700000008800 */
[----:B------:R-:W-:Y:S05]  /*16d0*/  BRA.U UP0, `(.L_x_18) ;  /* 0x0000000100347547 */ /* 0x000fea000b800000 */
[----:B------:R-:W2:Y:S01]  /*16e0*/  S2R R0, SR_CgaCtaId ;  /* 0x0000000000007919 */ /* 0x000ea20000008800 */
[----:B------:R-:W-:-:S04]  /*16f0*/  MOV R2, 0x400 ;  /* 0x0000040000027802 */ /* 0x000fc80000000f00 */
[----:B--2---:R-:W-:Y:S02]  /*1700*/  LEA R0, R0, R2, 0x18 ;  /* 0x0000000200007211 */ /* 0x004fe400078ec0ff */
[----:B------:R-:W-:-:S03]  /*1710*/  SHF.L.U32 R2, R8, 0x1f, RZ ;  /* 0x0000001f08027819 */ /* 0x000fc600000006ff */
[----:B------:R-:W-:-:S04]  /*1720*/  IMAD R0, R9, 0x8, R0 ;  /* 0x0000000809007824 */ /* 0x000fc800078e0200 */
[----:B------:R-:W2:Y:S02]  /*1730*/  SYNCS.PHASECHK.TRANS64.TRYWAIT P0, [R0+URZ+0x110], R2 ;  /* 0x00011002000075a7 */ /* 0x000ea400080011ff */
[----:B--2---:R-:W-:Y:S05]  /*1740*/  @!P0 BRA `(.L_x_19) ;  /* 0x0000008000d88947 */ /* 0x004fea0003800000 */
.L_x_109:
[----:B------:R-:W-:Y:S01]  /*1750*/  VIADD R9, R9, 0x1 ;  /* 0x0000000109097836 */ /* 0x000fe20000000000 */
[----:B------:R2:W-:Y:S04]  /*1760*/  SYNCS.ARRIVE.TRANS64.A1T0 RZ, [R0+URZ+0x100], RZ ;  /* 0x000100ff00ff79a7 */ /* 0x0005e800081000ff */
[----:B------:R-:W-:-:S04]  /*1770*/  ISETP.NE.AND P0, PT, R9, 0x2, PT ;  /* 0x000000020900780c */ /* 0x000fc80003f05270 */
[----:B------:R-:W-:Y:S02]  /*1780*/  SEL R9, R9, RZ, P0 ;  /* 0x000000ff09097207 */ /* 0x000fe40000000000 */
[----:B--2---:R-:W-:-:S04]  /*1790*/  SEL R0, RZ, 0x1, P0 ;  /* 0x00000001ff007807 */ /* 0x004fc80000000000 */
[----:B------:R-:W-:-:S07]  /*17a0*/  LOP3.LUT R8, R8, R0, RZ, 0x3c, !PT ;  /* 0x0000000008087212 */ /* 0x000fce00078e3cff */
.L_x_18:
[----:B------:R-:W-:Y:S01]  /*17b0*/  UMOV UR4, 0x400 ;  /* 0x0000040000047882 */ /* 0x000fe20000000000 */
[----:B------:R-:W-:Y:S01]  /*17c0*/  SHF.L.U32 R0, R12, 0x1f, RZ ;  /* 0x0000001f0c007819 */ /* 0x000fe200000006ff */
[----:B-1----:R-:W-:Y:S02]  /*17d0*/  ULEA UR4, UR15, UR4, 0x18 ;  /* 0x000000040f047291 */ /* 0x002fe4000f8ec0ff */
[----:B------:R-:W-:Y:S02]  /*17e0*/  UISETP.GE.U32.AND UP0, UPT, UR44, 0x3f, UPT ;  /* 0x0000003f2c00788c */ /* 0x000fe4000bf06070 */
[----:B------:R-:W-:Y:S02]  /*17f0*/  ULEA UR5, UR6, UR4, 0x3 ;  /* 0x0000000406057291 */ /* 0x000fe4000f8e18ff */
[----:B------:R-:W-:Y:S02]  /*1800*/  USHF.L.U32 UR35, UR47, 0x7, URZ ;  /* 0x000000072f237899 */ /* 0x000fe400080006ff */
[----:B------:R-:W-:Y:S01]  /*1810*/  UIMAD UR11, UR48, 0xa0, URZ ;  /* 0x000000a0300b78a4 */ /* 0x000fe2000f8e02ff */
[----:B------:R-:W-:-:S04]  /*1820*/  UMOV UR13, URZ ;  /* 0x000000ff000d7c82 */ /* 0x000fc80008000000 */
[----:B------:R1:W2:Y:S01]  /*1830*/  SYNCS.PHASECHK.TRANS64.TRYWAIT P0, [UR5+0x40], R0 ;  /* 0x00004000ff0075a7 */ /* 0x0002a20008001105 */
[----:B------:R-:W-:Y:S06]  /*1840*/  BRA.U !UP0, `(.L_x_20) ;  /* 0x0000000108a87547 */ /* 0x000fec000b800000 */
[----:B------:R-:W-:Y:S01]  /*1850*/  UMOV UR7, URZ ;  /* 0x000000ff00077c82 */ /* 0x000fe20008000000 */
[----:B------:R-:W-:-:S05]  /*1860*/  UMOV UR5, UR6 ;  /* 0x0000000600057c82 */ /* 0x000fca0008000000 */
.L_x_25:
[----:B--2---:R-:W-:Y:S01]  /*1870*/  @!P3 MOV R2, 0x4800 ;  /* 0x000048000002b802 */ /* 0x004fe20000000f00 */
[----:B---3--:R-:W-:Y:S01]  /*1880*/  ULEA UR33, UR5, UR4, 0x3 ;  /* 0x0000000405217291 */ /* 0x008fe2000f8e18ff */
[----:B--2-4-:R-:W-:Y:S11]  /*1890*/  @P0 BRA `(.L_x_21) ;  /* 0x00000000000c0947 */ /* 0x014ff60003800000 */
[----:B------:R-:W-:Y:S04]  /*18a0*/  SHF.L.U32 R3, R12, 0x1f, RZ ;  /* 0x0000001f0c037819 */ /* 0x000fe800000006ff */
[----:B------:R-:W2:Y:S02]  /*18b0*/  SYNCS.PHASECHK.TRANS64.TRYWAIT P0, [UR33+0x40], R3 ;  /* 0x00004003ff0075a7 */ /* 0x000ea40008001121 */
[----:B--2---:R-:W-:Y:S05]  /*18c0*/  @!P0 BRA `(.L_x_22) ;  /* 0x00000080008c8947 */ /* 0x004fea0003800000 */
.L_x_21:
[----:B------:R2:W-:Y:S01]  /*18d0*/  @!P3 SYNCS.ARRIVE.TRANS64 RZ, [UR33], R2 ;  /* 0x00000002ffffb9a7 */ /* 0x0005e20008000021 */
[----:B------:R-:W-:Y:S04]  /*18e0*/  BSSY.RECONVERGENT B0, `(.L_x_23) ;  /* 0x0000003000007945 */ /* 0x000fe80003800200 */
[----:B------:R-:W-:Y:S05]  /*18f0*/  @P2 BRA `(.L_x_24) ;  /* 0x0000000000042947 */ /* 0x000fea0003800000 */
[----:B------:R-:W-:Y:S05]  /*1900*/  BPT.TRAP 0x1 ;  /* 0x000000040000795c */ /* 0x000fea0000300000 */
.L_x_24:
[----:B------:R-:W-:Y:S05]  /*1910*/  BSYNC.RECONVERGENT B0 ;  /* 0x0000000000007941 */ /* 0x000fea0003800200 */
.L_x_23:
[----:B------:R-:W-:Y:S02]  /*1920*/  UIADD3 UR6, UPT, UPT, UR5, 0x1, URZ ;  /* 0x0000000105067890 */ /* 0x000fe4000fffe0ff */
[----:B------:R-:W-:Y:S02]  /*1930*/  UIADD3 UR18, UP1, UPT, UR28, 0x80, URZ ;  /* 0x000000801c127890 */ /* 0x000fe4000ff3e0ff */
[----:B------:R-:W-:Y:S02]  /*1940*/  UISETP.NE.AND UP0, UPT, UR6, 0x8, UPT ;  /* 0x000000080600788c */ /* 0x000fe4000bf05270 */
[----:B------:R-:W-:Y:S02]  /*1950*/  ULEA UR32, UR5, UR4, 0xd ;  /* 0x0000000405207291 */ /* 0x000fe4000f8e68ff */
[----:B------:R-:W-:Y:S02]  /*1960*/  USEL UR9, URZ, 0x1, UP0 ;  /* 0x00000001ff097887 */ /* 0x000fe40008000000 */
[----:B------:R-:W-:Y:S02]  /*1970*/  USEL UR6, UR6, URZ, UP0 ;  /* 0x000000ff06067287 */ /* 0x000fe40008000000 */
[----:B------:R-:W-:Y:S02]  /*1980*/  USHF.L.U32 UR34, UR7, 0x5, URZ ;  /* 0x0000000507227899 */ /* 0x000fe400080006ff */
[----:B------:R-:W-:Y:S01]  /*1990*/  ULEA UR8, UR6, UR4, 0x3 ;  /* 0x0000000406087291 */ /* 0x000fe2000f8e18ff */
[----:B------:R-:W-:Y:S01]  /*19a0*/  LOP3.LUT R12, R12, UR9, RZ, 0x3c, !PT ;  /* 0x000000090c0c7c12 */ /* 0x000fe2000f8e3cff */
[----:B------:R-:W-:Y:S02]  /*19b0*/  UIADD3.X UR19, UPT, UPT, URZ, UR29, URZ, UP1, !UPT ;  /* 0x0000001dff137290 */ /* 0x000fe40008ffe4ff */
[----:B------:R-:W-:Y:S01]  /*19c0*/  UIADD3 UR32, UPT, UPT, UR32, 0x14400, URZ ;  /* 0x0001440020207890 */ /* 0x000fe2000fffe0ff */
[----:B-1----:R-:W-:Y:S01]  /*19d0*/  SHF.L.U32 R0, R12, 0x1f, RZ ;  /* 0x0000001f0c007819 */ /* 0x002fe200000006ff */
[----:B------:R-:W-:Y:S02]  /*19e0*/  UIADD3 UR16, UP0, UPT, UR28, 0x180, URZ ;  /* 0x000001801c107890 */ /* 0x000fe4000ff1e0ff */
[----:B------:R-:W-:Y:S01]  /*19f0*/  UIADD3 UR7, UPT, UPT, UR7, 0x1, URZ ;  /* 0x0000000107077890 */ /* 0x000fe2000fffe0ff */
[----:B------:R3:W4:Y:S01]  /*1a00*/  SYNCS.PHASECHK.TRANS64.TRYWAIT P0, [UR8+0x40], R0 ;  /* 0x00004000ff0075a7 */ /* 0x0007220008001108 */
[----:B------:R-:W-:Y:S01]  /*1a10*/  UIMAD UR8, UR5, 0x2800, UR4 ;  /* 0x00002800050878a4 */ /* 0x000fe2000f8e0204 */
[----:B------:R-:W-:Y:S01]  /*1a20*/  UMOV UR22, 0x0 ;  /* 0x0000000000167882 */ /* 0x000fe20000000000 */
[----:B------:R-:W-:Y:S02]  /*1a30*/  UMOV UR23, 0x10000000 ;  /* 0x1000000000177882 */ /* 0x000fe40000000000 */
[----:B------:R-:W-:Y:S01]  /*1a40*/  UIADD3 UR8, UPT, UPT, UR8, 0x24400, URZ ;  /* 0x0002440008087890 */ /* 0x000fe2000fffe0ff */
[----:B------:R3:W-:Y:S01]  /*1a50*/  UTMALDG.3D [UR32], [UR18], desc[UR22] ;  /* 0x00001620120075b4 */ /* 0x0007e20008011000 */
[----:B------:R-:W-:Y:S01]  /*1a60*/  UIADD3.X UR17, UPT, UPT, URZ, UR29, URZ, UP0, !UPT ;  /* 0x0000001dff117290 */ /* 0x000fe200087fe4ff */
[----:B------:R-:W-:Y:S01]  /*1a70*/  UMOV UR12, UR36 ;  /* 0x00000024000c7c82 */ /* 0x000fe20008000000 */
[----:B------:R-:W-:Y:S01]  /*1a80*/  UMOV UR9, UR33 ;  /* 0x0000002100097c82 */ /* 0x000fe20008000000 */
[----:B------:R-:W-:Y:S01]  /*1a90*/  UMOV UR10, UR34 ;  /* 0x00000022000a7c82 */ /* 0x000fe20008000000 */
[----:B------:R-:W-:Y:S01]  /*1aa0*/  UISETP.NE.AND UP0, UPT, UR7, UR14, UPT ;  /* 0x0000000e0700728c */ /* 0x000fe2000bf05270 */
[----:B------:R-:W-:Y:S01]  /*1ab0*/  UMOV UR13, UR14 ;  /* 0x0000000e000d7c82 */ /* 0x000fe20008000000 */
[----:B------:R-:W-:Y:S03]  /*1ac0*/  UMOV UR5, UR6 ;  /* 0x0000000600057c82 */ /* 0x000fe60008000000 */
[----:B------:R3:W-:Y:S04]  /*1ad0*/  UTMALDG.3D [UR8], [UR16], desc[UR22] ;  /* 0x00001608100075b4 */ /* 0x0007e80008011000 */
[----:B------:R-:W-:Y:S05]  /*1ae0*/  BRA.U UP0, `(.L_x_25) ;  /* 0xfffffffd00607547 */ /* 0x000fea000b83ffff */
.L_x_20:
[----:B------:R-:W-:Y:S01]  /*1af0*/  ULEA UR5, UR6, UR4, 0x3 ;  /* 0x0000000406057291 */ /* 0x000fe2000f8e18ff */
[----:B-1-3--:R-:W-:Y:S01]  /*1b00*/  SHF.L.U32 R0, R12, 0x1f, RZ ;  /* 0x0000001f0c007819 */ /* 0x00afe200000006ff */
[----:B------:R-:W-:Y:S01]  /*1b10*/  @!P1 SYNCS.ARRIVE.TRANS64.A1T0 RZ, [UR4+0xa8], RZ ;  /* 0x0000a8ffffff99a7 */ /* 0x000fe20008100004 */
[----:B------:R-:W-:-:S06]  /*1b20*/  UISETP.GT.AND UP0, UPT, UR42, UR41, UPT ;  /* 0x000000292a00728c */ /* 0x000fcc000bf04270 */
[----:B--2-4-:R1:W2:Y:S03]  /*1b30*/  SYNCS.PHASECHK.TRANS64.TRYWAIT P0, [UR5+0x40], R0 ;  /* 0x00004000ff0075a7 */ /* 0x0142a60008001105 */
[----:B------:R-:W-:Y:S05]  /*1b40*/  BRA.U !UP0, `(.L_x_26) ;  /* 0x0000000108ac7547 */ /* 0x000fea000b800000 */
[----:B------:R-:W-:Y:S01]  /*1b50*/  UIADD3 UR26, UPT, UPT, UR43, UR13, URZ ;  /* 0x0000000d2b1a7290 */ /* 0x000fe2000fffe0ff */
[----:B------:R-:W-:-:S11]  /*1b60*/  UMOV UR5, UR6 ;  /* 0x0000000600057c82 */ /* 0x000fd60008000000 */
.L_x_31:
[----:B--2---:R-:W-:Y:S01]  /*1b70*/  @!P3 MOV R2, 0x4800 ;  /* 0x000048000002b802 */ /* 0x004fe20000000f00 */
[----:B---3--:R-:W-:Y:S01]  /*1b80*/  ULEA UR17, UR5, UR4, 0x3 ;  /* 0x0000000405117291 */ /* 0x008fe2000f8e18ff */
[----:B--2-4-:R-:W-:Y:S11]  /*1b90*/  @P0 BRA `(.L_x_27) ;  /* 0x00000000000c0947 */ /* 0x014ff60003800000 */
[----:B------:R-:W-:Y:S04]  /*1ba0*/  SHF.L.U32 R3, R12, 0x1f, RZ ;  /* 0x0000001f0c037819 */ /* 0x000fe800000006ff */
[----:B------:R-:W2:Y:S02]  /*1bb0*/  SYNCS.PHASECHK.TRANS64.TRYWAIT P0, [UR17+0x40], R3 ;  /* 0x00004003ff0075a7 */ /* 0x000ea40008001111 */
[----:B--2---:R-:W-:Y:S05]  /*1bc0*/  @!P0 BRA `(.L_x_28) ;  /* 0x0000007c00e48947 */ /* 0x004fea0003800000 */
.L_x_27:
[----:B------:R2:W-:Y:S01]  /*1bd0*/  @!P3 SYNCS.ARRIVE.TRANS64 RZ, [UR17], R2 ;  /* 0x00000002ffffb9a7 */ /* 0x0005e20008000011 */
[----:B------:R-:W-:Y:S04]  /*1be0*/  BSSY.RECONVERGENT B0, `(.L_x_29) ;  /* 0x0000003000007945 */ /* 0x000fe80003800200 */
[----:B------:R-:W-:Y:S05]  /*1bf0*/  @P2 BRA `(.L_x_30) ;  /* 0x0000000000042947 */ /* 0x000fea0003800000 */
[----:B------:R-:W-:Y:S05]  /*1c00*/  BPT.TRAP 0x1 ;  /* 0x000000040000795c */ /* 0x000fea0000300000 */
.L_x_30:
[----:B------:R-:W-:Y:S05]  /*1c10*/  BSYNC.RECONVERGENT B0 ;  /* 0x0000000000007941 */ /* 0x000fea0003800200 */
.L_x_29:
[----:B------:R-:W-:Y:S02]  /*1c20*/  UIADD3 UR6, UPT, UPT, UR5, 0x1, URZ ;  /* 0x0000000105067890 */ /* 0x000fe4000fffe0ff */
[----:B------:R-:W-:Y:S02]  /*1c30*/  ULEA UR16, UR5, UR4, 0xd ;  /* 0x0000000405107291 */ /* 0x000fe4000f8e68ff */
[----:B------:R-:W-:Y:S02]  /*1c40*/  UISETP.NE.AND UP0, UPT, UR6, 0x8, UPT ;  /* 0x000000080600788c */ /* 0x000fe4000bf05270 */
[----:B------:R-:W-:Y:S02]  /*1c50*/  UIADD3 UR24, UP1, UPT, UR28, 0x80, URZ ;  /* 0x000000801c187890 */ /* 0x000fe4000ff3e0ff */
[----:B------:R-:W-:Y:S02]  /*1c60*/  USEL UR8, URZ, 0x1, UP0 ;  /* 0x00000001ff087887 */ /* 0x000fe40008000000 */
[----:B------:R-:W-:Y:S02]  /*1c70*/  USEL UR6, UR6, URZ, UP0 ;  /* 0x000000ff06067287 */ /* 0x000fe40008000000 */
[----:B------:R-:W-:Y:S02]  /*1c80*/  USHF.L.U32 UR18, UR13, 0x5, URZ ;  /* 0x000000050d127899 */ /* 0x000fe400080006ff */
[----:B------:R-:W-:Y:S01]  /*1c90*/  ULEA UR7, UR6, UR4, 0x3 ;  /* 0x0000000406077291 */ /* 0x000fe2000f8e18ff */
[----:B------:R-:W-:Y:S01]  /*1ca0*/  LOP3.LUT R12, R12, UR8, RZ, 0x3c, !PT ;  /* 0x000000080c0c7c12 */ /* 0x000fe2000f8e3cff */
[----:B------:R-:W-:Y:S02]  /*1cb0*/  UIADD3 UR16, UPT, UPT, UR16, 0x14400, URZ ;  /* 0x0001440010107890 */ /* 0x000fe4000fffe0ff */
[----:B------:R-:W-:Y:S01]  /*1cc0*/  UIADD3.X UR25, UPT, UPT, URZ, UR29, URZ, UP1, !UPT ;  /* 0x0000001dff197290 */ /* 0x000fe20008ffe4ff */
[----:B-1----:R-:W-:Y:S01]  /*1cd0*/  SHF.L.U32 R0, R12, 0x1f, RZ ;  /* 0x0000001f0c007819 */ /* 0x002fe200000006ff */
[----:B------:R-:W-:Y:S02]  /*1ce0*/  UIMAD UR8, UR5, 0x2800, UR4 ;  /* 0x00002800050878a4 */ /* 0x000fe4000f8e0204 */
[----:B------:R-:W-:Y:S01]  /*1cf0*/  UIADD3 UR22, UP0, UPT, UR28, 0x180, URZ ;  /* 0x000001801c167890 */ /* 0x000fe2000ff1e0ff */
[----:B------:R3:W4:Y:S01]  /*1d00*/  SYNCS.PHASECHK.TRANS64.TRYWAIT P0, [UR7+0x40], R0 ;  /* 0x00004000ff0075a7 */ /* 0x0007220008001107 */
[----:B------:R-:W-:Y:S01]  /*1d10*/  UIADD3 UR8, UPT, UPT, UR8, 0x24400, URZ ;  /* 0x0002440008087890 */ /* 0x000fe2000fffe0ff */
[----:B------:R-:W-:Y:S01]  /*1d20*/  UMOV UR30, 0x0 ;  /* 0x00000000001e7882 */ /* 0x000fe20000000000 */
[----:B------:R-:W-:Y:S01]  /*1d30*/  UMOV UR31, 0x10000000 ;  /* 0x10000000001f7882 */ /* 0x000fe20000000000 */
[----:B------:R-:W-:Y:S01]  /*1d40*/  UMOV UR19, UR35 ;  /* 0x0000002300137c82 */ /* 0x000fe20008000000 */
[----:B------:R-:W-:Y:S01]  /*1d50*/  UMOV UR20, UR36 ;  /* 0x0000002400147c82 */ /* 0x000fe20008000000 */
[----:B------:R-:W-:Y:S01]  /*1d60*/  UIADD3.X UR23, UPT, UPT, URZ, UR29, URZ, UP0, !UPT ;  /* 0x0000001dff177290 */ /* 0x000fe200087fe4ff */
[----:B------:R3:W-:Y:S01]  /*1d70*/  UTMALDG.3D [UR16], [UR24], desc[UR30] ;  /* 0x00001e10180075b4 */ /* 0x0007e20008011000 */
[----:B------:R-:W-:Y:S01]  /*1d80*/  UIADD3 UR13, UPT, UPT, UR13, 0x1, URZ ;  /* 0x000000010d0d7890 */ /* 0x000fe2000fffe0ff */
[----:B------:R-:W-:Y:S01]  /*1d90*/  UMOV UR12, UR36 ;  /* 0x00000024000c7c82 */ /* 0x000fe20008000000 */
[----:B------:R-:W-:Y:S01]  /*1da0*/  UMOV UR9, UR17 ;  /* 0x0000001100097c82 */ /* 0x000fe20008000000 */
[----:B------:R-:W-:Y:S01]  /*1db0*/  UMOV UR10, UR18 ;  /* 0x00000012000a7c82 */ /* 0x000fe20008000000 */
[----:B------:R-:W-:Y:S03]  /*1dc0*/  UISETP.NE.AND UP0, UPT, UR13, UR26, UPT ;  /* 0x0000001a0d00728c */ /* 0x000fe6000bf05270 */
[----:B------:R3:W-:Y:S01]  /*1dd0*/  UTMALDG.3D [UR8], [UR22], desc[UR30] ;  /* 0x00001e08160075b4 */ /* 0x0007e20008011000 */
[----:B------:R-:W-:Y:S05]  /*1de0*/  UMOV UR5, UR6 ;  /* 0x0000000600057c82 */ /* 0x000fea0008000000 */
[----:B------:R-:W-:Y:S05]  /*1df0*/  BRA.U UP0, `(.L_x_31) ;  /* 0xfffffffd005c7547 */ /* 0x000fea000b83ffff */
.L_x_26:
[C---:B------:R-:W-:Y:S01]  /*1e00*/  LEA R3, R11.reuse, UR4, 0x3 ;  /* 0x000000040b037c11 */ /* 0x040fe2000f8e18ff */
[----:B------:R-:W-:Y:S01]  /*1e10*/  NOP ;  /* 0x0000000000007918 */ /* 0x000fe20000000000 */
[----:B-1-3--:R-:W-:Y:S02]  /*1e20*/  SHF.L.U32 R0, R10, 0x1f, RZ ;  /* 0x0000001f0a007819 */ /* 0x00afe400000006ff */
[----:B------:R-:W-:Y:S02]  /*1e30*/  LEA R4, R11, UR4, 0x4 ;  /* 0x000000040b047c11 */ /* 0x000fe4000f8e20ff */
[----:B--2-4-:R-:W1:Y:S02]  /*1e40*/  SYNCS.PHASECHK.TRANS64.TRYWAIT P0, [R3+URZ+0xb0], R0 ;  /* 0x0000b000030075a7 */ /* 0x014e6400080011ff */
[----:B-1----:R-:W-:Y:S05]  /*1e50*/  @!P0 BRA `(.L_x_32) ;  /* 0x0000007c00588947 */ /* 0x002fea0003800000 */
.L_x_112:
[----:B------:R-:W2:Y:S01]  /*1e60*/  LDS.128 R4, [R4+0x130] ;  /* 0x0001300004047984 */ /* 0x000ea20000000c00 */
[----:B------:R-:W-:Y:S01]  /*1e70*/  UISETP.GE.AND UP0, UPT, UR21, 0x1, UPT ;  /* 0x000000011500788c */ /* 0x000fe2000bf06270 */
[----:B------:R-:W-:Y:S01]  /*1e80*/  @!PT LDS RZ, [RZ] ;  /* 0x00000000fffff984 */ /* 0x000fe20000000800 */
[----:B------:R-:W-:Y:S01]  /*1e90*/  @!PT LDS RZ, [RZ] ;  /* 0x00000000fffff984 */ /* 0x000fe20000000800 */
[----:B------:R-:W-:Y:S01]  /*1ea0*/  @!PT LDS RZ, [RZ] ;  /* 0x00000000fffff984 */ /* 0x000fe20000000800 */
[----:B------:R-:W-:Y:S01]  /*1eb0*/  @!PT LDS RZ, [RZ] ;  /* 0x00000000fffff984 */ /* 0x000fe20000000800 */
[----:B------:R3:W-:Y:S06]  /*1ec0*/  MEMBAR.ALL.CTA ;  /* 0x0000000000007992 */ /* 0x0007ec0000008000 */
[----:B---3--:R-:W3:Y:S01]  /*1ed0*/  FENCE.VIEW.ASYNC.S ;  /* 0x00000000000073c6 */ /* 0x008ee20000000000 */
[----:B--2---:R-:W-:-:S13]  /*1ee0*/  LOP3.LUT P0, RZ, R6, 0x1, RZ, 0xc0, !PT ;  /* 0x0000000106ff7812 */ /* 0x004fda000780c0ff */
[----:B---3--:R-:W-:Y:S01]  /*1ef0*/  VOTEU.ANY UP1, P0 ;  /* 0x0000000000ff7886 */ /* 0x008fe20000020100 */
[----:B------:R-:W-:-:S13]  /*1f00*/  PLOP3.LUT P0, PT, PT, PT, UP1, 0x80, 0x8 ;  /* 0x000000000008781c */ /* 0x000fda0003f0f018 */
[----:B-1----:R-:W-:Y:S02]  /*1f10*/  @P0 LOP3.LUT R0, R5, 0xffff, RZ, 0xc0, !PT ;  /* 0x0000ffff05000812 */ /* 0x002fe400078ec0ff */
[----:B------:R-:W-:Y:S02]  /*1f20*/  @P0 MOV R2, R4 ;  /* 0x0000000400020202 */ /* 0x000fe40000000f00 */
[----:B------:R-:W-:Y:S01]  /*1f30*/  @P0 R2UR UR7, R0 ;  /* 0x00000000000702ca */ /* 0x000fe200000e0000 */
[----:B------:R-:W-:Y:S01]  /*1f40*/  VIADD R0, R3, 0xc0 ;  /* 0x000000c003007836 */ /* 0x000fe20000000000 */
[----:B------:R-:W-:Y:S02]  /*1f50*/  @P0 SHF.R.U32.HI R4, RZ, 0x10, R5 ;  /* 0x00000010ff040819 */ /* 0x000fe40000011605 */
[----:B------:R-:W-:Y:S02]  /*1f60*/  @P0 R2UR UR8, R2 ;  /* 0x00000000020802ca */ /* 0x000fe400000e0000 */
[----:B------:R-:W-:-:S02]  /*1f70*/  PRMT R0, RZ, 0x654, R0 ;  /* 0x00000654ff007816 */ /* 0x000fc40000000000 */
[----:B------:R-:W-:Y:S02]  /*1f80*/  @P0 R2UR UR5, R4 ;  /* 0x00000000040502ca */ /* 0x000fe400000e0000 */
[----:B------:R1:W-:Y:S03]  /*1f90*/  SYNCS.ARRIVE.TRANS64.RED.A1T0 RZ, [R0+URZ], RZ ;  /* 0x000000ff00ff79a7 */ /* 0x0003e600081004ff */
[----:B------:R-:W-:-:S04]  /*1fa0*/  @UP1 UMOV UR37, UR7 ;  /* 0x0000000700251c82 */ /* 0x000fc80008000000 */
[----:B------:R-:W-:-:S04]  /*1fb0*/  @UP1 UMOV UR38, UR8 ;  /* 0x0000000800261c82 */ /* 0x000fc80008000000 */
[----:B------:R-:W-:Y:S01]  /*1fc0*/  @UP1 UMOV UR36, UR5 ;  /* 0x0000000500241c82 */ /* 0x000fe20008000000 */
[----:B------:R-:W-:Y:S05]  /*1fd0*/  BRA.U !UP0, `(.L_x_33) ;  /* 0x0000000108d47547 */ /* 0x000fea000b800000 */
[----:B------:R-:W2:Y:S01]  /*1fe0*/  LDCU.128 UR24, c[0x0][0xb10] ;  /* 0x00016200ff1877ac */ /* 0x000ea20008000c00 */
[----:B------:R-:W3:Y:S01]  /*1ff0*/  LDCU UR22, c[0x0][0xb20] ;  /* 0x00016400ff1677ac */ /* 0x000ee20008000800 */
[----:B------:R-:W4:Y:S01]  /*2000*/  LDCU UR20, c[0x0][0xb0c] ;  /* 0x00016180ff1477ac */ /* 0x000f220008000800 */
[----:B------:R-:W1:Y:S01]  /*2010*/  LDCU.64 UR10, c[0x0][0xb28] ;  /* 0x00016500ff0a77ac */ /* 0x000e620008000a00 */
[----:B------:R-:W-:Y:S02]  /*2020*/  UISETP.NE.AND UP3, UPT, UR21, 0x1, UPT ;  /* 0x000000011500788c */ /* 0x000fe4000bf65270 */
[----:B--2---:R-:W-:Y:S02]  /*2030*/  UIMAD.WIDE.U32 UR8, UR39, UR27, URZ ;  /* 0x0000001b270872a5 */ /* 0x004fe4000f8e00ff */
[----:B------:R-:W-:Y:S02]  /*2040*/  UIMAD.WIDE.U32 UR12, UR40, UR24, URZ ;  /* 0x00000018280c72a5 */ /* 0x000fe4000f8e00ff */
[----:B------:R-:W-:-:S02]  /*2050*/  UISETP.NE.AND UP0, UPT, UR26, 0x1, UPT ;  /* 0x000000011a00788c */ /* 0x000fc4000bf05270 */
[----:B------:R-:W-:Y:S01]  /*2060*/  UIMAD.WIDE.U32 UR18, UR37, UR27, URZ ;  /* 0x0000001b251272a5 */ /* 0x000fe2000f8e00ff */
[----:B------:R-:W-:Y:S02]  /*2070*/  UMOV UR8, UR9 ;  /* 0x0000000900087c82 */ /* 0x000fe40008000000 */
[----:B------:R-:W-:Y:S01]  /*2080*/  UMOV UR5, UR13 ;  /* 0x0000000d00057c82 */ /* 0x000fe20008000000 */
[----:B---3--:R-:W-:Y:S02]  /*2090*/  USHF.R.U32.HI UR8, URZ, UR22, UR8 ;  /* 0x00000016ff087299 */ /* 0x008fe40008011608 */
[----:B----4-:R-:W-:Y:S02]  /*20a0*/  UISETP.NE.AND UP2, UPT, UR20, 0x1, UPT ;  /* 0x000000011400788c */ /* 0x010fe4000bf45270 */
[----:B------:R-:W-:Y:S02]  /*20b0*/  USHF.R.U32.HI UR5, URZ, UR25, UR5 ;  /* 0x00000019ff057299 */ /* 0x000fe40008011605 */
[----:B------:R-:W-:-:S02]  /*20c0*/  USEL UR7, UR39, UR8, !UP0 ;  /* 0x0000000827077287 */ /* 0x000fc4000c000000 */
[----:B------:R-:W-:Y:S02]  /*20d0*/  USEL UR8, UR40, UR5, !UP2 ;  /* 0x0000000528087287 */ /* 0x000fe4000d000000 */
[----:B-1----:R-:W-:Y:S01]  /*20e0*/  UIMAD.WIDE.U32 UR12, UR7, UR10, URZ ;  /* 0x0000000a070c72a5 */ /* 0x002fe2000f8e00ff */
[----:B------:R-:W-:Y:S01]  /*20f0*/  UMOV UR5, UR19 ;  /* 0x0000001300057c82 */ /* 0x000fe20008000000 */
[----:B------:R-:W-:Y:S02]  /*2100*/  UIMAD.WIDE.U32 UR16, UR38, UR24, URZ ;  /* 0x00000018261072a5 */ /* 0x000fe4000f8e00ff */
[----:B------:R-:W-:-:S03]  /*2110*/  UIMAD.WIDE.U32 UR18, UR8, UR10, URZ ;  /* 0x0000000a081272a5 */ /* 0x000fc6000f8e00ff */
[----:B------:R-:W-:Y:S01]  /*2120*/  UMOV UR12, UR13 ;  /* 0x0000000d000c7c82 */ /* 0x000fe20008000000 */
[----:B------:R-:W-:Y:S02]  /*2130*/  USHF.R.U32.HI UR5, URZ, UR22, UR5 ;  /* 0x00000016ff057299 */ /* 0x000fe40008011605 */
[----:B------:R-:W-:Y:S01]  /*2140*/  @UP3 USHF.R.U32.HI UR7, URZ, UR11, UR12 ;  /* 0x0000000bff073299 */ /* 0x000fe2000801160c */
[----:B------:R-:W-:Y:S01]  /*2150*/  UMOV UR16, UR17 ;  /* 0x0000001100107c82 */ /* 0x000fe20008000000 */
[----:B------:R-:W-:Y:S01]  /*2160*/  UMOV UR18, UR19 ;  /* 0x0000001300127c82 */ /* 0x000fe20008000000 */
[----:B------:R-:W-:Y:S02]  /*2170*/  USHF.R.U32.HI UR25, URZ, UR25, UR16 ;  /* 0x00000019ff197299 */ /* 0x000fe40008011610 */
[----:B------:R-:W-:Y:S02]  /*2180*/  USEL UR5, UR37, UR5, !UP0 ;  /* 0x0000000525057287 */ /* 0x000fe4000c000000 */
[----:B------:R-:W-:-:S02]  /*2190*/  @UP3 USHF.R.U32.HI UR8, URZ, UR11, UR18 ;  /* 0x0000000bff083299 */ /* 0x000fc40008011612 */
[----:B------:R-:W-:Y:S02]  /*21a0*/  UIMAD UR9, UR21, UR7, URZ ;  /* 0x00000007150972a4 */ /* 0x000fe4000f8e02ff */
[----:B------:R-:W-:Y:S02]  /*21b0*/  USEL UR7, UR38, UR25, !UP2 ;  /* 0x0000001926077287 */ /* 0x000fe4000d000000 */
[----:B------:R-:W-:Y:S02]  /*21c0*/  UIMAD UR12, UR21, UR8, URZ ;  /* 0x00000008150c72a4 */ /* 0x000fe4000f8e02ff */
[----:B------:R-:W-:Y:S02]  /*21d0*/  UISETP.GE.AND UP0, UPT, UR5, UR9, UPT ;  /* 0x000000090500728c */ /* 0x000fe4000bf06270 */
[----:B------:R-:W-:Y:S02]  /*21e0*/  UIMAD.WIDE.U32 UR16, UR5, UR10, URZ ;  /* 0x0000000a051072a5 */ /* 0x000fe4000f8e00ff */
[----:B------:R-:W-:-:S02]  /*21f0*/  UISETP.GE.OR UP0, UPT, UR7, UR12, UP0 ;  /* 0x0000000c0700728c */ /* 0x000fc40008706670 */
        /* <DEDUP_REMOVED lines=19> */
.L_x_33:
[----:B------:R-:W2:Y:S02]  /*2330*/  LDCU UR5, c[0x0][0xb30] ;  /* 0x00016600ff0577ac */ /* 0x000ea40008000800 */
[----:B--2---:R-:W-:-:S09]  /*2340*/  UISETP.NE.AND UP0, UPT, UR5, 0x1, UPT ;  /* 0x000000010500788c */ /* 0x004fd2000bf05270 */
[----:B------:R-:W-:Y:S05]  /*2350*/  BRA.U UP0, `(.L_x_34) ;  /* 0x0000000100447547 */ /* 0x000fea000b800000 */
[----:B------:R-:W2:Y:S01]  /*2360*/  LDCU.128 UR16, c[0x0][0xb10] ;  /* 0x00016200ff1077ac */ /* 0x000ea20008000c00 */
[----:B------:R-:W3:Y:S01]  /*2370*/  LDCU UR12, c[0x0][0xb0c] ;  /* 0x00016180ff0c77ac */ /* 0x000ee20008000800 */
[----:B------:R-:W4:Y:S01]  /*2380*/  LDCU UR13, c[0x0][0xb20] ;  /* 0x00016400ff0d77ac */ /* 0x000f220008000800 */
[----:B--2---:R-:W-:Y:S02]  /*2390*/  UIMAD.WIDE.U32 UR10, UR38, UR16, URZ ;  /* 0x00000010260a72a5 */ /* 0x004fe4000f8e00ff */
[----:B------:R-:W-:Y:S02]  /*23a0*/  UIMAD.WIDE.U32 UR8, UR37, UR19, URZ ;  /* 0x00000013250872a5 */ /* 0x000fe4000f8e00ff */
[----:B---3--:R-:W-:Y:S02]  /*23b0*/  UISETP.NE.AND UP2, UPT, UR12, 0x1, UPT ;  /* 0x000000010c00788c */ /* 0x008fe4000bf45270 */
[----:B------:R-:W-:Y:S01]  /*23c0*/  UISETP.NE.AND UP0, UPT, UR18, 0x1, UPT ;  /* 0x000000011200788c */ /* 0x000fe2000bf05270 */
[----:B------:R-:W-:-:S02]  /*23d0*/  UMOV UR7, UR11 ;  /* 0x0000000b00077c82 */ /* 0x000fc40008000000 */
[----:B------:R-:W-:Y:S01]  /*23e0*/  UMOV UR5, UR9 ;  /* 0x0000000900057c82 */ /* 0x000fe20008000000 */
[----:B------:R-:W-:Y:S02]  /*23f0*/  USHF.R.U32.HI UR7, URZ, UR17, UR7 ;  /* 0x00000011ff077299 */ /* 0x000fe40008011607 */
[----:B----4-:R-:W-:Y:S02]  /*2400*/  USHF.R.U32.HI UR5, URZ, UR13, UR5 ;  /* 0x0000000dff057299 */ /* 0x010fe40008011605 */
[----:B------:R-:W-:Y:S02]  /*2410*/  USEL UR7, UR38, UR7, !UP2 ;  /* 0x0000000726077287 */ /* 0x000fe4000d000000 */
[----:B------:R-:W-:-:S04]  /*2420*/  USEL UR5, UR37, UR5, !UP0 ;  /* 0x0000000525057287 */ /* 0x000fc8000c000000 */
[----:B------:R-:W-:Y:S02]  /*2430*/  UIADD3 UR8, UPT, UPT, UR7, -UR5, URZ ;  /* 0x8000000507087290 */ /* 0x000fe4000fffe0ff */
[----:B------:R-:W-:Y:S02]  /*2440*/  UIADD3 UR5, UPT, UPT, -UR7, UR5, URZ ;  /* 0x0000000507057290 */ /* 0x000fe4000fffe1ff */
[----:B------:R-:W-:Y:S02]  /*2450*/  UIMAD UR37, UR8, UR18, UR37 ;  /* 0x00000012082572a4 */ /* 0x000fe4000f8e0225 */
[----:B------:R-:W-:-:S12]  /*2460*/  UIMAD UR38, UR5, UR12, UR38 ;  /* 0x0000000c052672a4 */ /* 0x000fd8000f8e0226 */
.L_x_34:
[----:B------:R-:W-:Y:S01]  /*2470*/  VIADD R11, R11, 0x1 ;  /* 0x000000010b0b7836 */ /* 0x000fe20000000000 */
[----:B------:R-:W-:Y:S01]  /*2480*/  PLOP3.LUT P1, PT, PT, PT, PT, 0x80, 0x8 ;  /* 0x000000000008781c */ /* 0x000fe20003f2f070 */
[----:B------:R-:W-:Y:S02]  /*2490*/  UIADD3 UR47, UPT, UPT, UR38, UR62, URZ ;  /* 0x0000003e262f7290 */ /* 0x000fe4000fffe0ff */
[----:B------:R-:W-:Y:S01]  /*24a0*/  UIADD3 UR48, UPT, UPT, UR37, UR61, URZ ;  /* 0x0000003d25307290 */ /* 0x000fe2000fffe0ff */
[----:B------:R-:W-:-:S04]  /*24b0*/  ISETP.NE.AND P0, PT, R11, 0x2, PT ;  /* 0x000000020b00780c */ /* 0x000fc80003f05270 */
[----:B-1----:R-:W-:Y:S02]  /*24c0*/  SEL R0, RZ, 0x1, P0 ;  /* 0x00000001ff007807 */ /* 0x002fe40000000000 */
[----:B------:R-:W-:Y:S02]  /*24d0*/  SEL R11, R11, RZ, P0 ;  /* 0x000000ff0b0b7207 */ /* 0x000fe40000000000 */
[----:B------:R-:W-:Y:S01]  /*24e0*/  LOP3.LUT R10, R10, R0, RZ, 0x3c, !PT ;  /* 0x000000000a0a7212 */ /* 0x000fe200078e3cff */
[----:B------:R-:W-:Y:S06]  /*24f0*/  BRA.U UP1, `(.L_x_35) ;  /* 0xfffffff1016c7547 */ /* 0x000fec000b83ffff */
[----:B------:R-:W-:Y:S01]  /*2500*/  UIADD3 UR7, UPT, UPT, UR4, 0x40, URZ ;  /* 0x0000004004077890 */ /* 0x000fe2000fffe0ff */
[----:B------:R-:W-:-:S03]  /*2510*/  SHF.L.U32 R2, R12, 0x1f, RZ ;  /* 0x0000001f0c027819 */ /* 0x000fc600000006ff */
[----:B------:R-:W-:-:S09]  /*2520*/  ULEA UR4, UR6, UR7, 0x3 ;  /* 0x0000000706047291 */ /* 0x000fd2000f8e18ff */
[----:B------:R-:W1:Y:S02]  /*2530*/  SYNCS.PHASECHK.TRANS64.TRYWAIT P0, [UR4], R2 ;  /* 0x00000002ff0075a7 */ /* 0x000e640008001104 */
[----:B-1----:R-:W-:Y:S05]  /*2540*/  @!P0 BRA `(.L_x_36) ;  /* 0x0000007400b08947 */ /* 0x002fea0003800000 */
.L_x_114:
[----:B------:R-:W-:-:S04]  /*2550*/  UIADD3 UR4, UPT, UPT, UR6, 0x1, URZ ;  /* 0x0000000106047890 */ /* 0x000fc8000fffe0ff */
[----:B------:R-:W-:-:S04]  /*2560*/  UISETP.NE.AND UP0, UPT, UR4, 0x8, UPT ;  /* 0x000000080400788c */ /* 0x000fc8000bf05270 */
[----:B------:R-:W-:Y:S02]  /*2570*/  USEL UR6, URZ, 0x1, UP0 ;  /* 0x00000001ff067887 */ /* 0x000fe40008000000 */
[----:B------:R-:W-:-:S04]  /*2580*/  USEL UR4, UR4, URZ, UP0 ;  /* 0x000000ff04047287 */ /* 0x000fc80008000000 */
[----:B------:R-:W-:Y:S01]  /*2590*/  ULEA UR5, UR4, UR7, 0x3 ;  /* 0x0000000704057291 */ /* 0x000fe2000f8e18ff */
[----:B-1----:R-:W-:-:S04]  /*25a0*/  LOP3.LUT R2, R12, UR6, RZ, 0x3c, !PT ;  /* 0x000000060c027c12 */ /* 0x002fc8000f8e3cff */
[----:B------:R-:W-:-:S04]  /*25b0*/  SHF.L.U32 R3, R2, 0x1f, RZ ;  /* 0x0000001f02037819 */ /* 0x000fc800000006ff */
[----:B------:R-:W1:Y:S02]  /*25c0*/  SYNCS.PHASECHK.TRANS64.TRYWAIT P0, [UR5], R3 ;  /* 0x00000003ff0075a7 */ /* 0x000e640008001105 */
[----:B-1----:R-:W-:Y:S05]  /*25d0*/  @!P0 BRA `(.L_x_37) ;  /* 0x0000007400a48947 */ /* 0x002fea0003800000 */
.L_x_116:
[----:B------:R-:W-:-:S04]  /*25e0*/  UIADD3 UR4, UPT, UPT, UR4, 0x1, URZ ;  /* 0x0000000104047890 */ /* 0x000fc8000fffe0ff */
[----:B------:R-:W-:-:S04]  /*25f0*/  UISETP.NE.AND UP0, UPT, UR4, 0x8, UPT ;  /* 0x000000080400788c */ /* 0x000fc8000bf05270 */
[----:B------:R-:W-:Y:S02]  /*2600*/  USEL UR6, URZ, 0x1, UP0 ;  /* 0x00000001ff067887 */ /* 0x000fe40008000000 */
[----:B------:R-:W-:-:S04]  /*2610*/  USEL UR4, UR4, URZ, UP0 ;  /* 0x000000ff04047287 */ /* 0x000fc80008000000 */
[----:B------:R-:W-:Y:S01]  /*2620*/  ULEA UR5, UR4, UR7, 0x3 ;  /* 0x0000000704057291 */ /* 0x000fe2000f8e18ff */
[----:B------:R-:W-:-:S04]  /*2630*/  LOP3.LUT R2, R2, UR6, RZ, 0x3c, !PT ;  /* 0x0000000602027c12 */ /* 0x000fc8000f8e3cff */
[----:B-1----:R-:W-:-:S04]  /*2640*/  SHF.L.U32 R3, R2, 0x1f, RZ ;  /* 0x0000001f02037819 */ /* 0x002fc800000006ff */
[----:B------:R-:W1:Y:S02]  /*2650*/  SYNCS.PHASECHK.TRANS64.TRYWAIT P0, [UR5], R3 ;  /* 0x00000003ff0075a7 */ /* 0x000e640008001105 */
[----:B-1----:R-:W-:Y:S05]  /*2660*/  @!P0 BRA `(.L_x_38) ;  /* 0x0000007400988947 */ /* 0x002fea0003800000 */
.L_x_118:
        /* <DEDUP_REMOVED lines=9> */
.L_x_120:
        /* <DEDUP_REMOVED lines=9> */
.L_x_122:
        /* <DEDUP_REMOVED lines=9> */
.L_x_124:
        /* <DEDUP_REMOVED lines=9> */
.L_x_126:
[----:B------:R-:W-:-:S04]  /*28b0*/  UIADD3 UR4, UPT, UPT, UR4, 0x1, URZ ;  /* 0x0000000104047890 */ /* 0x000fc8000fffe0ff */
[----:B------:R-:W-:-:S04]  /*28c0*/  UISETP.NE.AND UP0, UPT, UR4, 0x8, UPT ;  /* 0x000000080400788c */ /* 0x000fc8000bf05270 */
[----:B------:R-:W-:Y:S02]  /*28d0*/  USEL UR5, URZ, 0x1, UP0 ;  /* 0x00000001ff057887 */ /* 0x000fe40008000000 */
[----:B------:R-:W-:-:S04]  /*28e0*/  USEL UR4, UR4, URZ, UP0 ;  /* 0x000000ff04047287 */ /* 0x000fc80008000000 */
[----:B------:R-:W-:Y:S01]  /*28f0*/  ULEA UR4, UR4, UR7, 0x3 ;  /* 0x0000000704047291 */ /* 0x000fe2000f8e18ff */
[----:B------:R-:W-:-:S04]  /*2900*/  LOP3.LUT R2, R2, UR5, RZ, 0x3c, !PT ;  /* 0x0000000502027c12 */ /* 0x000fc8000f8e3cff */
[----:B------:R-:W-:Y:S01]  /*2910*/  SHF.L.U32 R2, R2, 0x1f, RZ ;  /* 0x0000001f02027819 */ /* 0x000fe200000006ff */
[----:B-1----:R-:W-:-:S07]  /*2920*/  IMAD.U32 R0, RZ, RZ, UR4 ;  /* 0x00000004ff007e24 */ /* 0x002fce000f8e00ff */
.L_x_43:
[----:B-1----:R1:W2:Y:S02]  /*2930*/  SYNCS.PHASECHK.TRANS64.TRYWAIT P0, [R0+URZ], R2 ;  /* 0x00000002000075a7 */ /* 0x0022a400080011ff */
[----:B--2---:R-:W-:Y:S05]  /*2940*/  @!P0 NANOSLEEP.SYNCS 0x989680 ;  /* 0x009896800000895d */ /* 0x004fea0003900000 */
[----:B------:R-:W2:Y:S02]  /*2950*/  @!P0 SYNCS.PHASECHK.TRANS64 P0, [R0+URZ], R2 ;  /* 0x00000002000085a7 */ /* 0x000ea400080010ff */
[----:B--2---:R-:W-:Y:S05]  /*2960*/  @P0 EXIT ;  /* 0x000000000000094d */ /* 0x004fea0003800000 */
[----:B------:R-:W-:Y:S05]  /*2970*/  BRA `(.L_x_43) ;  /* 0xfffffffc00ec7947 */ /* 0x000fea000383ffff */
.L_x_17:
[----:B------:R-:W-:-:S04]  /*2980*/  UISETP.NE.AND UP0, UPT, UR15, URZ, UPT ;  /* 0x000000ff0f00728c */ /* 0x000fc8000bf05270 */
[----:B------:R-:W-:-:S09]  /*2990*/  UISETP.NE.OR UP0, UPT, UR18, 0x1, UP0 ;  /* 0x000000011200788c */ /* 0x000fd20008705670 */
[----:B------:R-:W-:Y:S05]  /*29a0*/  BRA.U UP0, `(.L_x_44) ;  /* 0x0000000500487547 */ /* 0x000fea000b800000 */
[----:B------:R-:W-:Y:S01]  /*29b0*/  ISETP.NE.AND P2, PT, R0, RZ, PT ;  /* 0x000000ff0000720c */ /* 0x000fe20003f45270 */
[----:B------:R-:W-:Y:S01]  /*29c0*/  IMAD.MOV.U32 R12, RZ, RZ, 0x1 ;  /* 0x00000001ff0c7424 */ /* 0x000fe200078e00ff */
[----:B------:R-:W-:Y:S02]  /*29d0*/  CS2R R10, SRZ ;  /* 0x00000000000a7805 */ /* 0x000fe4000001ff00 */
[----:B------:R-:W-:Y:S01]  /*29e0*/  CS2R R8, SRZ ;  /* 0x0000000000087805 */ /* 0x000fe2000001ff00 */
[----:B------:R-:W-:Y:S01]  /*29f0*/  UMOV UR4, 0x400 ;  /* 0x0000040000047882 */ /* 0x000fe20000000000 */
[----:B------:R-:W-:Y:S01]  /*2a00*/  UMOV UR5, URZ ;  /* 0x000000ff00057c82 */ /* 0x000fe20008000000 */
[----:B------:R-:W-:-:S12]  /*2a10*/  ULEA UR15, UR15, UR4, 0x18 ;  /* 0x000000040f0f7291 */ /* 0x000fd8000f8ec0ff */
.L_x_48:
[----:B------:R-:W-:Y:S02]  /*2a20*/  LEA R2, R8, UR15, 0x3 ;  /* 0x0000000f08027c11 */ /* 0x000fe4000f8e18ff */
[----:B------:R-:W-:-:S03]  /*2a30*/  SHF.L.U32 R4, R9, 0x1f, RZ ;  /* 0x0000001f09047819 */ /* 0x000fc600000006ff */
[----:B------:R-:W-:Y:S01]  /*2a40*/  VIADD R5, R2, 0x110 ;  /* 0x0000011002057836 */ /* 0x000fe20000000000 */
[----:B------:R-:W2:Y:S02]  /*2a50*/  SYNCS.PHASECHK.TRANS64.TRYWAIT P0, [R2+URZ+0x100], R4 ;  /* 0x00010004020075a7 */ /* 0x000ea400080011ff */
[----:B--2---:R-:W-:Y:S05]  /*2a60*/  @!P0 BRA `(.L_x_45) ;  /* 0x0000007400108947 */ /* 0x004fea0003800000 */
.L_x_127:
[----:B------:R-:W-:Y:S01]  /*2a70*/  ULEA UR4, UR5, UR15, 0x3 ;  /* 0x0000000f05047291 */ /* 0x000fe2000f8e18ff */
[----:B--2---:R-:W-:Y:S01]  /*2a80*/  PRMT R2, RZ, 0x654, R5 ;  /* 0x00000654ff027816 */ /* 0x004fe20000000005 */
[----:B------:R-:W-:Y:S01]  /*2a90*/  @!P2 IMAD.MOV.U32 R4, RZ, RZ, 0x10 ;  /* 0x00000010ff04a424 */ /* 0x000fe200078e00ff */
[----:B------:R-:W-:Y:S01]  /*2aa0*/  SHF.L.U32 R5, R12, 0x1f, RZ ;  /* 0x0000001f0c057819 */ /* 0x000fe200000006ff */
[----:B------:R-:W-:Y:S01]  /*2ab0*/  UIADD3 UR6, UPT, UPT, UR4, 0xb0, URZ ;  /* 0x000000b004067890 */ /* 0x000fe2000fffe0ff */
[----:B------:R2:W-:Y:S05]  /*2ac0*/  SYNCS.ARRIVE.TRANS64.RED.A1T0 RZ, [R2+URZ], RZ ;  /* 0x000000ff02ff79a7 */ /* 0x0005ea00081004ff */
[----:B------:R-:W-:Y:S01]  /*2ad0*/  IMAD.U32 R6, RZ, RZ, UR6 ;  /* 0x00000006ff067e24 */ /* 0x000fe2000f8e00ff */
[----:B------:R-:W3:Y:S04]  /*2ae0*/  SYNCS.PHASECHK.TRANS64.TRYWAIT P0, [UR4+0xc0], R5 ;  /* 0x0000c005ff0075a7 */ /* 0x000ee80008001104 */
[----:B------:R-:W-:Y:S01]  /*2af0*/  PRMT R6, R0, 0x654, R6 ;  /* 0x0000065400067816 */ /* 0x000fe20000000006 */
[----:B--23--:R-:W-:Y:S06]  /*2b00*/  @!P0 BRA `(.L_x_46) ;  /* 0x0000007000fc8947 */ /* 0x00cfec0003800000 */
.L_x_129:
[----:B------:R-:W-:Y:S01]  /*2b10*/  ULEA UR6, UR5, UR15, 0x4 ;  /* 0x0000000f05067291 */ /* 0x000fe2000f8e20ff */
[----:B------:R-:W-:Y:S01]  /*2b20*/  SEL R3, R6, R3, !P2 ;  /* 0x0000000306037207 */ /* 0x000fe20005000000 */
[----:B------:R-:W-:Y:S01]  /*2b30*/  UIADD3 UR7, UPT, UPT, UR4, 0xb0, URZ ;  /* 0x000000b004077890 */ /* 0x000fe2000fffe0ff */
[----:B--2---:R-:W-:Y:S01]  /*2b40*/  LEA R2, R11, UR15, 0x3 ;  /* 0x0000000f0b027c11 */ /* 0x004fe2000f8e18ff */
[----:B------:R-:W-:Y:S01]  /*2b50*/  UIADD3 UR6, UPT, UPT, UR6, 0x130, URZ ;  /* 0x0000013006067890 */ /* 0x000fe2000fffe0ff */
[----:B------:R2:W-:Y:S01]  /*2b60*/  @!P2 SYNCS.ARRIVE.TRANS64.RED RZ, [R3+URZ], R4 ;  /* 0x0000000403ffa9a7 */ /* 0x0005e200080004ff */
[----:B------:R-:W-:Y:S01]  /*2b70*/  UIADD3 UR4, UPT, UPT, UR5, 0x1, URZ ;  /* 0x0000000105047890 */ /* 0x000fe2000fffe0ff */
[----:B------:R-:W-:-:S03]  /*2b80*/  VIADD R8, R8, 0x1 ;  /* 0x0000000108087836 */ /* 0x000fc60000000000 */
[----:B------:R-:W-:Y:S02]  /*2b90*/  UISETP.NE.AND UP0, UPT, UR4, 0x2, UPT ;  /* 0x000000020400788c */ /* 0x000fe4000bf05270 */
[----:B------:R-:W-:Y:S01]  /*2ba0*/  ISETP.NE.AND P0, PT, R8, 0x2, PT ;  /* 0x000000020800780c */ /* 0x000fe20003f05270 */
[----:B------:R-:W-:Y:S06]  /*2bb0*/  UGETNEXTWORKID.BROADCAST [UR6], [UR7] ;  /* 0x00000000060073ca */ /* 0x000fec0008000100 */
[----:B------:R-:W-:Y:S02]  /*2bc0*/  USEL UR6, URZ, 0x1, UP0 ;  /* 0x00000001ff067887 */ /* 0x000fe40008000000 */
[----:B------:R-:W-:-:S04]  /*2bd0*/  USEL UR5, UR4, URZ, UP0 ;  /* 0x000000ff04057287 */ /* 0x000fc80008000000 */
[----:B------:R-:W-:Y:S02]  /*2be0*/  LOP3.LUT R12, R12, UR6, RZ, 0x3c, !PT ;  /* 0x000000060c0c7c12 */ /* 0x000fe4000f8e3cff */
[----:B--2---:R-:W-:-:S04]  /*2bf0*/  SHF.L.U32 R4, R10, 0x1f, RZ ;  /* 0x0000001f0a047819 */ /* 0x004fc800000006ff */
[----:B------:R-:W2:Y:S02]  /*2c00*/  SYNCS.PHASECHK.TRANS64.TRYWAIT P1, [R2+URZ+0xb0], R4 ;  /* 0x0000b004020075a7 */ /* 0x000ea400080211ff */
[----:B--2---:R-:W-:Y:S05]  /*2c10*/  @!P1 BRA `(.L_x_47) ;  /* 0x0000007000d09947 */ /* 0x004fea0003800000 */
.L_x_130:
[C---:B--2---:R-:W-:Y:S01]  /*2c20*/  LEA R4, R11.reuse, UR15, 0x4 ;  /* 0x0000000f0b047c11 */ /* 0x044fe2000f8e20ff */
[----:B------:R-:W-:Y:S01]  /*2c30*/  VIADD R2, R2, 0xc0 ;  /* 0x000000c002027836 */ /* 0x000fe20000000000 */
[----:B------:R-:W-:Y:S01]  /*2c40*/  SEL R8, R8, RZ, P0 ;  /* 0x000000ff08087207 */ /* 0x000fe20000000000 */
[----:B------:R-:W-:-:S03]  /*2c50*/  VIADD R11, R11, 0x1 ;  /* 0x000000010b0b7836 */ /* 0x000fc60000000000 */
[----:B------:R-:W2:Y:S01]  /*2c60*/  LDS.128 R4, [R4+0x130] ;  /* 0x0001300004047984 */ /* 0x000ea20000000c00 */
[----:B------:R-:W-:Y:S02]  /*2c70*/  PRMT R2, RZ, 0x654, R2 ;  /* 0x00000654ff027816 */ /* 0x000fe40000000002 */
[C---:B------:R-:W-:Y:S01]  /*2c80*/  ISETP.NE.AND P1, PT, R11.reuse, 0x2, PT ;  /* 0x000000020b00780c */ /* 0x040fe20003f25270 */
[----:B------:R-:W-:Y:S01]  /*2c90*/  @!PT LDS RZ, [RZ] ;  /* 0x00000000fffff984 */ /* 0x000fe20000000800 */
[----:B------:R-:W-:Y:S01]  /*2ca0*/  @!PT LDS RZ, [RZ] ;  /* 0x00000000fffff984 */ /* 0x000fe20000000800 */
[----:B------:R-:W-:Y:S01]  /*2cb0*/  @!PT LDS RZ, [RZ] ;  /* 0x00000000fffff984 */ /* 0x000fe20000000800 */
[----:B------:R-:W-:Y:S01]  /*2cc0*/  @!PT LDS RZ, [RZ] ;  /* 0x00000000fffff984 */ /* 0x000fe20000000800 */
[----:B------:R3:W-:Y:S06]  /*2cd0*/  MEMBAR.ALL.CTA ;  /* 0x0000000000007992 */ /* 0x0007ec0000008000 */
[----:B---3--:R-:W3:Y:S01]  /*2ce0*/  FENCE.VIEW.ASYNC.S ;  /* 0x00000000000073c6 */ /* 0x008ee20000000000 */
[----:B------:R-:W-:Y:S01]  /*2cf0*/  SEL R11, R11, RZ, P1 ;  /* 0x000000ff0b0b7207 */ /* 0x000fe20000800000 */
[----:B---3--:R3:W-:Y:S01]  /*2d00*/  SYNCS.ARRIVE.TRANS64.RED.A1T0 RZ, [R2+URZ], RZ ;  /* 0x000000ff02ff79a7 */ /* 0x0087e200081004ff */
[----:B--2---:R-:W-:-:S02]  /*2d10*/  LOP3.LUT P3, RZ, R6, 0x1, RZ, 0xc0, !PT ;  /* 0x0000000106ff7812 */ /* 0x004fc4000786c0ff */
[----:B------:R-:W-:-:S04]  /*2d20*/  SEL R4, RZ, 0x1, P1 ;  /* 0x00000001ff047807 */ /* 0x000fc80000800000 */
[----:B------:R-:W-:Y:S02]  /*2d30*/  LOP3.LUT R10, R10, R4, RZ, 0x3c, !PT ;  /* 0x000000040a0a7212 */ /* 0x000fe400078e3cff */
[----:B---3--:R-:W-:-:S04]  /*2d40*/  SEL R2, RZ, 0x1, P0 ;  /* 0x00000001ff027807 */ /* 0x008fc80000000000 */
[----:B------:R-:W-:Y:S01]  /*2d50*/  LOP3.LUT R9, R9, R2, RZ, 0x3c, !PT ;  /* 0x0000000209097212 */ /* 0x000fe200078e3cff */
[----:B------:R-:W-:Y:S06]  /*2d60*/  @P3 BRA `(.L_x_48) ;  /* 0xfffffffc002c3947 */ /* 0x000fec000383ffff */
[----:B------:R-:W-:Y:S01]  /*2d70*/  ULEA UR4, UR5, UR15, 0x3 ;  /* 0x0000000f05047291 */ /* 0x000fe2000f8e18ff */
[----:B------:R-:W-:-:S08]  /*2d80*/  SHF.L.U32 R2, R12, 0x1f, RZ ;  /* 0x0000001f0c027819 */ /* 0x000fd000000006ff */
[----:B------:R-:W2:Y:S02]  /*2d90*/  SYNCS.PHASECHK.TRANS64 P0, [UR4+0xc0], R2 ;  /* 0x0000c002ff0075a7 */ /* 0x000ea40008001004 */
[----:B--2---:R-:W-:Y:S05]  /*2da0*/  @P0 BRA `(.L_x_49) ;  /* 0x0000000000080947 */ /* 0x004fea0003800000 */
[----:B------:R-:W2:Y:S02]  /*2db0*/  SYNCS.PHASECHK.TRANS64.TRYWAIT P0, [UR4+0xc0], R2 ;  /* 0x0000c002ff0075a7 */ /* 0x000ea40008001104 */
[----:B--2---:R-:W-:Y:S05]  /*2dc0*/  @!P0 BRA `(.L_x_50) ;  /* 0x0000007000788947 */ /* 0x004fea0003800000 */
.L_x_49:
[----:B------:R-:W-:-:S04]  /*2dd0*/  UIADD3 UR6, UPT, UPT, UR5, 0x1, URZ ;  /* 0x0000000105067890 */ /* 0x000fc8000fffe0ff */
[----:B------:R-:W-:-:S04]  /*2de0*/  UISETP.NE.AND UP0, UPT, UR6, 0x2, UPT ;  /* 0x000000020600788c */ /* 0x000fc8000bf05270 */
[----:B------:R-:W-:Y:S02]  /*2df0*/  USEL UR7, URZ, 0x1, UP0 ;  /* 0x00000001ff077887 */ /* 0x000fe40008000000 */
[----:B------:R-:W-:-:S04]  /*2e00*/  USEL UR6, UR6, URZ, UP0 ;  /* 0x000000ff06067287 */ /* 0x000fc80008000000 */
[----:B------:R-:W-:Y:S01]  /*2e10*/  ULEA UR6, UR6, UR15, 0x3 ;  /* 0x0000000f06067291 */ /* 0x000fe2000f8e18ff */
[----:B--2---:R-:W-:-:S04]  /*2e20*/  LOP3.LUT R2, R12, UR7, RZ, 0x3c, !PT ;  /* 0x000000070c027c12 */ /* 0x004fc8000f8e3cff */
[----:B------:R-:W-:-:S04]  /*2e30*/  SHF.L.U32 R0, R2, 0x1f, RZ ;  /* 0x0000001f02007819 */ /* 0x000fc800000006ff */
[----:B------:R-:W2:Y:S02]  /*2e40*/  SYNCS.PHASECHK.TRANS64 P0, [UR6+0xc0], R0 ;  /* 0x0000c000ff0075a7 */ /* 0x000ea40008001006 */
[----:B-12---:R-:W-:Y:S05]  /*2e50*/  @P0 EXIT ;  /* 0x000000000000094d */ /* 0x006fea0003800000 */
[----:B------:R-:W-:Y:S02]  /*2e60*/  SHF.L.U32 R2, R2, 0x1f, RZ ;  /* 0x0000001f02027819 */ /* 0x000fe400000006ff */
[----:B------:R-:W-:-:S07]  /*2e70*/  MOV R0, UR6 ;  /* 0x0000000600007c02 */ /* 0x000fce0008000f00 */
.L_x_51:
[----:B-1----:R1:W2:Y:S02]  /*2e80*/  SYNCS.PHASECHK.TRANS64.TRYWAIT P0, [R0+URZ+0xc0], R2 ;  /* 0x0000c002000075a7 */ /* 0x0022a400080011ff */
[----:B--2---:R-:W-:Y:S05]  /*2e90*/  @!P0 NANOSLEEP.SYNCS 0x989680 ;  /* 0x009896800000895d */ /* 0x004fea0003900000 */
[----:B------:R-:W2:Y:S02]  /*2ea0*/  @!P0 SYNCS.PHASECHK.TRANS64 P0, [R0+URZ+0xc0], R2 ;  /* 0x0000c002000085a7 */ /* 0x000ea400080010ff */
[----:B--2---:R-:W-:Y:S05]  /*2eb0*/  @P0 EXIT ;  /* 0x000000000000094d */ /* 0x004fea0003800000 */
[----:B------:R-:W-:Y:S05]  /*2ec0*/  BRA `(.L_x_51) ;  /* 0xfffffffc00ec7947 */ /* 0x000fea000383ffff */
.L_x_44:
[----:B------:R-:W-:-:S09]  /*2ed0*/  UISETP.NE.AND UP0, UPT, UR18, URZ, UPT ;  /* 0x000000ff1200728c */ /* 0x000fd2000bf05270 */
[----:B------:R-:W-:Y:S05]  /*2ee0*/  BRA.U UP0, `(.L_x_52) ;  /* 0x0000000d00587547 */ /* 0x000fea000b800000 */
[----:B------:R-:W-:Y:S01]  /*2ef0*/  UMOV UR4, 0x40 ;  /* 0x0000004000047882 */ /* 0x000fe20000000000 */
[----:B------:R-:W-:Y:S01]  /*2f00*/  NOP ;  /* 0x0000000000007918 */ /* 0x000fe20000000000 */
[----:B------:R-:W-:-:S03]  /*2f10*/  ULEA UR5, UR15, UR4, 0x18 ;  /* 0x000000040f057291 */ /* 0x000fc6000f8ec0ff */
[----:B------:R-:W-:Y:S02]  /*2f20*/  UMOV UR4, 0x400 ;  /* 0x0000040000047882 */ /* 0x000fe40000000000 */
[----:B------:R-:W-:-:S04]  /*2f30*/  ULEA UR15, UR15, UR4, 0x18 ;  /* 0x000000040f0f7291 */ /* 0x000fc8000f8ec0ff */
[----:B------:R-:W2:Y:S02]  /*2f40*/  LDS.U8 R0, [UR5+0x1c] ;  /* 0x00001c05ff007984 */ /* 0x000ea40008000000 */
[----:B--2---:R-:W-:-:S13]  /*2f50*/  ISETP.NE.AND P0, PT, R0, RZ, PT ;  /* 0x000000ff0000720c */ /* 0x004fda0003f05270 */
[----:B------:R-:W-:Y:S05]  /*2f60*/  @P0 BRA `(.L_x_53) ;  /* 0x0000000000580947 */ /* 0x000fea0003800000 */
[----:B------:R-:W-:-:S13]  /*2f70*/  ELECT P0, URZ, PT ;  /* 0x0000000000ff782f */ /* 0x000fda0003800000 */
[----:B------:R-:W-:Y:S05]  /*2f80*/  @!P0 BRA `(.L_x_54) ;  /* 0x0000000000608947 */ /* 0x000fea0003800000 */
[----:B------:R-:W-:Y:S01]  /*2f90*/  UMOV UR4, 0x10 ;  /* 0x0000001000047882 */ /* 0x000fe20000000000 */
[----:B------:R-:W-:Y:S01]  /*2fa0*/  HFMA2 R0, -RZ, RZ, 0, 5.9604644775390625e-08 ;  /* 0x00000001ff007431 */ /* 0x000fe200000001ff */
[----:B------:R-:W-:-:S03]  /*2fb0*/  MOV R2, 0xffff ;  /* 0x0000ffff00027802 */ /* 0x000fc60000000f00 */
[----:B------:R-:W-:Y:S04]  /*2fc0*/  DEPBAR.LE SB2, 0x36 ;  /* 0x0000ad800000791a */ /* 0x000fe80000000000 */
[----:B------:R-:W2:Y:S02]  /*2fd0*/  UTCATOMSWS.FIND_AND_SET.ALIGN UP0, UR4, UR4 ;  /* 0x00000004000475e3 */ /* 0x000ea40008000800 */
[----:B--2---:R-:W-:Y:S01]  /*2fe0*/  MOV R3, UR4 ;  /* 0x0000000400037c02 */ /* 0x004fe20008000f00 */
[----:B------:R-:W-:Y:S06]  /*2ff0*/  BRA.U UP0, `(.L_x_55) ;  /* 0x0000000100187547 */ /* 0x000fec000b800000 */
.L_x_56:
[----:B------:R-:W-:Y:S05]  /*3000*/  NANOSLEEP 0x64 ;  /* 0x000000640000795d */ /* 0x000fea0003800000 */
[----:B------:R-:W-:-:S05]  /*3010*/  UMOV UR4, 0x10 ;  /* 0x0000001000047882 */ /* 0x000fca0000000000 */
[----:B------:R-:W-:Y:S04]  /*3020*/  DEPBAR.LE SB2, 0x36 ;  /* 0x0000ad800000791a */ /* 0x000fe80000000000 */
[----:B------:R-:W2:Y:S02]  /*3030*/  UTCATOMSWS.FIND_AND_SET.ALIGN UP0, UR4, UR4 ;  /* 0x00000004000475e3 */ /* 0x000ea40008000800 */
[----:B--2---:R-:W-:Y:S01]  /*3040*/  MOV R3, UR4 ;  /* 0x0000000400037c02 */ /* 0x004fe20008000f00 */
[----:B------:R-:W-:Y:S05]  /*3050*/  BRA.U !UP0, `(.L_x_56) ;  /* 0xfffffffd08e87547 */ /* 0x000fea000b83ffff */
.L_x_55:
[-C--:B------:R-:W-:Y:S02]  /*3060*/  SHF.L.U32 R2, R2, R3.reuse, RZ ;  /* 0x0000000302027219 */ /* 0x080fe400000006ff */
[----:B------:R-:W-:Y:S01]  /*3070*/  SHF.L.U32 R0, R0, R3, RZ ;  /* 0x0000000300007219 */ /* 0x000fe200000006ff */
[----:B------:R-:W-:Y:S02]  /*3080*/  IMAD.SHL.U32 R3, R3, 0x20, RZ ;  /* 0x0000002003037824 */ /* 0x000fe400078e00ff */
[----:B------:R2:W-:Y:S04]  /*3090*/  ATOMS.OR RZ, [UR5+0x14], R2 ;  /* 0x00001402ffff798c */ /* 0x0005e8000b000005 */
[----:B------:R2:W-:Y:S04]  /*30a0*/  ATOMS.OR RZ, [UR5+0x18], R0 ;  /* 0x00001800ffff798c */ /* 0x0005e8000b000005 */
[----:B------:R2:W-:Y:S01]  /*30b0*/  STS [UR15+0x150], R3 ;  /* 0x00015003ff007988 */ /* 0x0005e2000800080f */
[----:B------:R-:W-:Y:S05]  /*30c0*/  BRA `(.L_x_54) ;  /* 0x0000000000107947 */ /* 0x000fea0003800000 */
.L_x_53:
[----:B------:R-:W-:Y:S02]  /*30d0*/  MOV R0, 0xffffffff ;  /* 0xffffffff00007802 */ /* 0x000fe40000000f00 */
[----:B------:R-:W-:-:S03]  /*30e0*/  MOV R2, 0x3110 ;  /* 0x0000311000027802 */ /* 0x000fc60000000f00 */
[----:B------:R2:W-:Y:S04]  /*30f0*/  STS [UR15+0x150], R0 ;  /* 0x00015000ff007988 */ /* 0x0005e8000800080f */
[----:B-12--5:R-:W-:Y:S05]  /*3100*/  CALL.REL.NOINC `($__internal_1_$__cuda_sm10x_tcgen05_guardrail_trap_phase_invalid_during_alloc) ;  /* 0x0000007000f47944 */ /* 0x026fea0003c00000 */
.L_x_54:
[----:B------:R-:W-:Y:S05]  /*3110*/  WARPSYNC.ALL ;  /* 0x0000000000007948 */ /* 0x000fea0003800000 */
[----:B------:R-:W3:Y:S01]  /*3120*/  S2UR UR4, SR_CgaCtaId ;  /* 0x00000000000479c3 */ /* 0x000ee20000008800 */
[----:B------:R-:W-:Y:S01]  /*3130*/  UMOV UR18, 0x400 ;  /* 0x0000040000127882 */ /* 0x000fe20000000000 */
[----:B------:R-:W-:-:S06]  /*3140*/  NOP ;  /* 0x0000000000007918 */ /* 0x000fcc0000000000 */
[----:B------:R-:W-:Y:S06]  /*3150*/  BAR.ARV 0x6, 0xa0 ;  /* 0x0182800000007b1d */ /* 0x000fec0000002000 */
[----:B------:R-:W4:Y:S01]  /*3160*/  LDCU UR5, c[0x0][0x38c] ;  /* 0x00007180ff0577ac */ /* 0x000f220008000800 */
[----:B------:R-:W-:Y:S01]  /*3170*/  IMAD.MOV.U32 R11, RZ, RZ, 0x1 ;  /* 0x00000001ff0b7424 */ /* 0x000fe200078e00ff */
[----:B------:R-:W-:Y:S01]  /*3180*/  CS2R R8, SRZ ;  /* 0x0000000000087805 */ /* 0x000fe2000001ff00 */
[----:B------:R-:W-:Y:S01]  /*3190*/  IMAD.MOV.U32 R10, RZ, RZ, RZ ;  /* 0x000000ffff0a7224 */ /* 0x000fe200078e00ff */
[----:B------:R-:W1:Y:S01]  /*31a0*/  LDCU UR7, c[0x0][0x38c] ;  /* 0x00007180ff0777ac */ /* 0x000e620008000800 */
[----:B------:R-:W-:Y:S01]  /*31b0*/  UMOV UR22, URZ ;  /* 0x000000ff00167c82 */ /* 0x000fe20008000000 */
[----:B------:R-:W-:Y:S01]  /*31c0*/  UMOV UR14, URZ ;  /* 0x000000ff000e7c82 */ /* 0x000fe20008000000 */
[----:B---3--:R-:W-:Y:S01]  /*31d0*/  ULEA UR18, UR4, UR18, 0x18 ;  /* 0x0000001204127291 */ /* 0x008fe2000f8ec0ff */
[----:B------:R-:W-:Y:S01]  /*31e0*/  UMOV UR26, 0x0 ;  /* 0x00000000001a7882 */ /* 0x000fe20000000000 */
[----:B------:R-:W-:-:S02]  /*31f0*/  UMOV UR27, 0x8280010 ;  /* 0x08280010001b7882 */ /* 0x000fc40000000000 */
[----:B------:R-:W-:Y:S01]  /*3200*/  UIADD3 UR6, UPT, UPT, UR18, 0x24400, URZ ;  /* 0x0002440012067890 */ /* 0x000fe2000fffe0ff */
[----:B------:R-:W-:Y:S01]  /*3210*/  UMOV UR24, 0x0 ;  /* 0x0000000000187882 */ /* 0x000fe20000000000 */
[----:B------:R-:W-:Y:S01]  /*3220*/  UMOV UR25, 0x8280010 ;  /* 0x0828001000197882 */ /* 0x000fe20000000000 */
[----:B----4-:R-:W-:Y:S02]  /*3230*/  UIADD3 UR5, UPT, UPT, UR5, 0x1f, URZ ;  /* 0x0000001f05057890 */ /* 0x010fe4000fffe0ff */
[----:B--2---:R-:W2:Y:S02]  /*3240*/  LDS R0, [UR18+0x150] ;  /* 0x00015012ff007984 */ /* 0x004ea40008000800 */
[----:B------:R-:W-:Y:S02]  /*3250*/  USHF.R.S32.HI UR4, URZ, 0x1f, UR5 ;  /* 0x0000001fff047899 */ /* 0x000fe40008011405 */
[----:B-1----:R-:W-:Y:S02]  /*3260*/  UISETP.GE.AND UP4, UPT, UR7, 0x1, UPT ;  /* 0x000000010700788c */ /* 0x002fe4000bf86270 */
[----:B------:R-:W-:-:S02]  /*3270*/  ULEA.HI UR4, UR4, UR5, URZ, 0x5 ;  /* 0x0000000504047291 */ /* 0x000fc4000f8f28ff */
[----:B------:R-:W-:Y:S02]  /*3280*/  UIADD3 UR5, UPT, UPT, UR18, 0x14400, URZ ;  /* 0x0001440012057890 */ /* 0x000fe4000fffe0ff */
[----:B------:R-:W-:Y:S02]  /*3290*/  USHF.R.S32.HI UR23, URZ, 0x5, UR4 ;  /* 0x00000005ff177899 */ /* 0x000fe40008011404 */
[----:B------:R-:W-:Y:S02]  /*32a0*/  USHF.R.U32.HI UR5, URZ, 0x4, UR5 ;  /* 0x00000004ff057899 */ /* 0x000fe40008011605 */
[----:B------:R-:W-:Y:S02]  /*32b0*/  USHF.R.U32.HI UR4, URZ, 0x4, UR6 ;  /* 0x00000004ff047899 */ /* 0x000fe40008011606 */
[----:B------:R-:W-:Y:S02]  /*32c0*/  UISETP.LT.AND UP0, UPT, UR23, 0x1, UPT ;  /* 0x000000011700788c */ /* 0x000fe4000bf01270 */
[----:B------:R-:W-:-:S02]  /*32d0*/  ULOP3.LUT UR5, UR5, 0x3fff, URZ, 0xc0, !UPT ;  /* 0x00003fff05057892 */ /* 0x000fc4000f8ec0ff */
[----:B------:R-:W-:Y:S02]  /*32e0*/  ULOP3.LUT UR4, UR4, 0x3fff, URZ, 0xc0, !UPT ;  /* 0x00003fff04047892 */ /* 0x000fe4000f8ec0ff */
[----:B------:R-:W-:Y:S02]  /*32f0*/  USEL UR28, UR23, 0x1, !UP0 ;  /* 0x00000001171c7887 */ /* 0x000fe4000c000000 */
[----:B------:R-:W-:Y:S02]  /*3300*/  ULOP3.LUT UR20, UR5, 0x10000, URZ, 0xfc, !UPT ;  /* 0x0001000005147892 */ /* 0x000fe4000f8efcff */
[----:B------:R-:W-:Y:S02]  /*3310*/  ULOP3.LUT UR4, UR4, 0x10000, URZ, 0xfc, !UPT ;  /* 0x0001000004047892 */ /* 0x000fe4000f8efcff */
[----:B------:R-:W-:Y:S01]  /*3320*/  UIADD3 UR28, UPT, UPT, -UR28, URZ, URZ ;  /* 0x000000ff1c1c7290 */ /* 0x000fe2000fffe1ff */
[----:B--2---:R-:W-:-:S15]  /*3330*/  R2UR UR29, R0 ;  /* 0x00000000001d72ca */ /* 0x004fde00000e0000 */
.L_x_63:
[----:B------:R-:W-:Y:S02]  /*3340*/  LEA R0, R10, UR18, 0x3 ;  /* 0x000000120a007c11 */ /* 0x000fe4000f8e18ff */
[----:B------:R-:W-:Y:S02]  /*3350*/  SHF.L.U32 R2, R9, 0x1f, RZ ;  /* 0x0000001f09027819 */ /* 0x000fe400000006ff */
[----:B------:R-:W-:Y:S01]  /*3360*/  PLOP3.LUT P0, PT, PT, PT, UP4, 0x80, 0x8 ;  /* 0x000000000008781c */ /* 0x000fe20003f0f048 */
[----:B------:R-:W-:Y:S01]  /*3370*/  VIADD R3, R0, 0xc0 ;  /* 0x000000c000037836 */ /* 0x000fe20000000000 */
[----:B-1----:R-:W1:Y:S02]  /*3380*/  SYNCS.PHASECHK.TRANS64.TRYWAIT P1, [R0+URZ+0xb0], R2 ;  /* 0x0000b002000075a7 */ /* 0x002e6400080211ff */
[----:B-1----:R-:W-:Y:S09]  /*3390*/  @!P1 BRA `(.L_x_57) ;  /* 0x0000006c001c9947 */ /* 0x002ff20003800000 */
.L_x_132:
[----:B------:R-:W-:Y:S01]  /*33a0*/  LEA R4, R10, UR18, 0x4 ;  /* 0x000000120a047c11 */ /* 0x000fe2000f8e20ff */
[----:B------:R-:W-:Y:S01]  /*33b0*/  @UP4 ULEA UR5, UR14, UR18, 0x3 ;  /* 0x000000120e054291 */ /* 0x000fe2000f8e18ff */
[----:B------:R-:W-:Y:S01]  /*33c0*/  PLOP3.LUT P1, PT, PT, PT, PT, 0x80, 0x8 ;  /* 0x000000000008781c */ /* 0x000fe20003f2f070 */
[----:B------:R-:W-:Y:S01]  /*33d0*/  ULEA UR21, UR22, UR18, 0x3 ;  /* 0x0000001216157291 */ /* 0x000fe2000f8e18ff */
[----:B------:R-:W-:Y:S01]  /*33e0*/  PRMT R3, RZ, 0x654, R3 ;  /* 0x00000654ff037816 */ /* 0x000fe20000000003 */
[----:B------:R-:W-:Y:S01]  /*33f0*/  UIMAD UR19, UR22, 0xa0, UR29 ;  /* 0x000000a0161378a4 */ /* 0x000fe2000f8e021d */
[----:B------:R-:W2:Y:S01]  /*3400*/  LDS.128 R4, [R4+0x130] ;  /* 0x0001300004047984 */ /* 0x000ea20000000c00 */
[----:B-1----:R-:W-:Y:S02]  /*3410*/  @P0 SHF.L.U32 R2, R8, 0x1f, RZ ;  /* 0x0000001f08020819 */ /* 0x002fe400000006ff */
[----:B------:R-:W-:Y:S01]  /*3420*/  SHF.L.U32 R0, R11, 0x1f, RZ ;  /* 0x0000001f0b007819 */ /* 0x000fe200000006ff */
[----:B------:R-:W-:Y:S01]  /*3430*/  @!PT LDS RZ, [RZ] ;  /* 0x00000000fffff984 */ /* 0x000fe20000000800 */
[----:B------:R-:W-:Y:S01]  /*3440*/  @!PT LDS RZ, [RZ] ;  /* 0x00000000fffff984 */ /* 0x000fe20000000800 */
[----:B------:R-:W-:Y:S01]  /*3450*/  @!PT LDS RZ, [RZ] ;  /* 0x00000000fffff984 */ /* 0x000fe20000000800 */
[----:B------:R-:W-:Y:S01]  /*3460*/  @!PT LDS RZ, [RZ] ;  /* 0x00000000fffff984 */ /* 0x000fe20000000800 */
[----:B------:R1:W-:Y:S06]  /*3470*/  MEMBAR.ALL.CTA ;  /* 0x0000000000007992 */ /* 0x0003ec0000008000 */
[----:B-1----:R-:W1:Y:S02]  /*3480*/  FENCE.VIEW.ASYNC.S ;  /* 0x00000000000073c6 */ /* 0x002e640000000000 */
[----:B-1----:R1:W-:Y:S01]  /*3490*/  SYNCS.ARRIVE.TRANS64.RED.A1T0 RZ, [R3+URZ], RZ ;  /* 0x000000ff03ff79a7 */ /* 0x0023e200081004ff */
[----:B------:R1:W3:Y:S01]  /*34a0*/  @P0 SYNCS.PHASECHK.TRANS64.TRYWAIT P1, [UR5], R2 ;  /* 0x00000002ff0005a7 */ /* 0x0002e20008021105 */
[----:B------:R-:W4:Y:S02]  /*34b0*/  SYNCS.PHASECHK.TRANS64.TRYWAIT P0, [UR21+0xe8], R0 ;  /* 0x0000e800ff0075a7 */ /* 0x000f240008001115 */
[----:B-1234-:R-:W-:Y:S05]  /*34c0*/  @!P0 BRA `(.L_x_58) ;  /* 0x0000006800e48947 */ /* 0x01efea0003800000 */
.L_x_134:
[----:B------:R-:W-:Y:S01]  /*34d0*/  IADD3 R10, PT, PT, R10, 0x1, RZ ;  /* 0x000000010a0a7810 */ /* 0x000fe20007ffe0ff */
[----:B------:R-:W-:Y:S06]  /*34e0*/  BRA.U !UP4, `(.L_x_59) ;  /* 0x000000010c987547 */ /* 0x000fec000b800000 */
[----:B------:R-:W-:Y:S01]  /*34f0*/  UPLOP3.LUT UP2, UPT, UPT, UPT, UPT, 0x40, 0x4 ;  /* 0x000000000004789c */ /* 0x000fe20003f4e870 */
[----:B------:R-:W-:Y:S01]  /*3500*/  UMOV UR16, UR28 ;  /* 0x0000001c00107c82 */ /* 0x000fe20008000000 */
[----:B------:R-:W-:Y:S01]  /*3510*/  UMOV UR15, UR23 ;  /* 0x00000017000f7c82 */ /* 0x000fe20008000000 */
[----:B------:R-:W-:-:S08]  /*3520*/  UMOV UR5, UR14 ;  /* 0x0000000e00057c82 */ /* 0x000fd00008000000 */
.L_x_62:
[----:B------:R-:W-:Y:S02]  /*3530*/  UIADD3 UR16, UPT, UPT, UR16, 0x1, URZ ;  /* 0x0000000110107890 */ /* 0x000fe4000fffe0ff */
[----:B--2---:R-:W-:Y:S02]  /*3540*/  ULEA UR7, UR5, UR18, 0x3 ;  /* 0x0000001205077291 */ /* 0x004fe4000f8e18ff */
[----:B------:R-:W-:Y:S01]  /*3550*/  UISETP.NE.AND UP3, UPT, UR16, URZ, UPT ;  /* 0x000000ff1000728c */ /* 0x000fe2000bf65270 */
[----:B---3--:R-:W-:Y:S10]  /*3560*/  @P1 BRA `(.L_x_60) ;  /* 0x00000000000c1947 */ /* 0x008ff40003800000 */
[----:B-1----:R-:W-:Y:S04]  /*3570*/  SHF.L.U32 R2, R8, 0x1f, RZ ;  /* 0x0000001f08027819 */ /* 0x002fe800000006ff */
[----:B------:R-:W1:Y:S02]  /*3580*/  SYNCS.PHASECHK.TRANS64.TRYWAIT P0, [UR7], R2 ;  /* 0x00000002ff0075a7 */ /* 0x000e640008001107 */
[----:B-1----:R-:W-:Y:S05]  /*3590*/  @!P0 BRA `(.L_x_61) ;  /* 0x0000006800c88947 */ /* 0x002fea0003800000 */
.L_x_60:
[----:B------:R-:W-:Y:S01]  /*35a0*/  UISETP.NE.AND UP0, UPT, UR15, 0x1, UPT ;  /* 0x000000010f00788c */ /* 0x000fe2000bf05270 */
[----:B------:R-:W-:Y:S01]  /*35b0*/  PLOP3.LUT P1, PT, PT, PT, PT, 0x80, 0x8 ;  /* 0x000000000008781c */ /* 0x000fe20003f2f070 */
[----:B------:R-:W-:Y:S02]  /*35c0*/  UIADD3 UR6, UPT, UPT, UR5, 0x1, URZ ;  /* 0x0000000105067890 */ /* 0x000fe4000fffe0ff */
[----:B------:R-:W-:Y:S02]  /*35d0*/  UIADD3 UR17, UPT, UPT, UR7, 0x40, URZ ;  /* 0x0000004007117890 */ /* 0x000fe4000fffe0ff */
[----:B------:R-:W-:Y:S01]  /*35e0*/  UISETP.NE.AND UP1, UPT, UR6, 0x8, UPT ;  /* 0x000000080600788c */ /* 0x000fe2000bf25270 */
[----:B------:R-:W-:Y:S01]  /*35f0*/  PLOP3.LUT P0, PT, PT, PT, UP0, 0x80, 0x8 ;  /* 0x000000000008781c */ /* 0x000fe20003f0f008 */
[----:B------:R-:W-:Y:S02]  /*3600*/  UIADD3 UR15, UPT, UPT, UR15, -0x1, URZ ;  /* 0xffffffff0f0f7890 */ /* 0x000fe4000fffe0ff */
[----:B------:R-:W-:Y:S02]  /*3610*/  USEL UR8, URZ, 0x1, UP1 ;  /* 0x00000001ff087887 */ /* 0x000fe40008800000 */
[----:B------:R-:W-:Y:S01]  /*3620*/  USEL UR14, UR6, URZ, UP1 ;  /* 0x000000ff060e7287 */ /* 0x000fe20008800000 */
[----:B------:R-:W-:Y:S01]  /*3630*/  UMOV UR7, 0x80004020 ;  /* 0x8000402000077882 */ /* 0x000fe20000000000 */
[----:B------:R-:W-:Y:S02]  /*3640*/  UMOV UR9, 0x80004020 ;  /* 0x8000402000097882 */ /* 0x000fe40000000000 */
[----:B------:R-:W-:Y:S01]  /*3650*/  @UP0 ULEA UR6, UR14, UR18, 0x3 ;  /* 0x000000120e060291 */ /* 0x000fe2000f8e18ff */
[----:B------:R-:W-:Y:S01]  /*3660*/  LOP3.LUT R8, R8, UR8, RZ, 0x3c, !PT ;  /* 0x0000000808087c12 */ /* 0x000fe2000f8e3cff */
[----:B------:R-:W-:Y:S01]  /*3670*/  ULEA UR8, UR5, UR20, 0x9 ;  /* 0x0000001405087291 */ /* 0x000fe2000f8e48ff */
[----:B------:R-:W-:Y:S02]  /*3680*/  UMOV UR13, 0x80004020 ;  /* 0x80004020000d7882 */ /* 0x000fe40000000000 */
[----:B-1----:R-:W-:Y:S01]  /*3690*/  @P0 SHF.L.U32 R0, R8, 0x1f, RZ ;  /* 0x0000001f08000819 */ /* 0x002fe200000006ff */
[----:B------:R-:W-:Y:S01]  /*36a0*/  UIADD3 UR10, UPT, UPT, UR8, 0x2, URZ ;  /* 0x00000002080a7890 */ /* 0x000fe2000fffe0ff */
[----:B------:R-:W-:Y:S02]  /*36b0*/  UMOV UR11, 0x80004020 ;  /* 0x80004020000b7882 */ /* 0x000fe40000000000 */
[----:B------:R2:W3:Y:S01]  /*36c0*/  @P0 SYNCS.PHASECHK.TRANS64.TRYWAIT P1, [UR6], R0 ;  /* 0x00000000ff0005a7 */ /* 0x0004e20008021106 */
[----:B------:R-:W-:Y:S03]  /*36d0*/  UIMAD UR6, UR5, 0x280, UR4 ;  /* 0x00000280050678a4 */ /* 0x000fe6000f8e0204 */
[----:B------:R-:W-:Y:S01]  /*36e0*/  UMOV UR5, UR14 ;  /* 0x0000000e00057c82 */ /* 0x000fe20008000000 */
[----:B------:R-:W-:Y:S05]  /*36f0*/  UIADD3 UR12, UPT, UPT, UR6, 0x2, URZ ;  /* 0x00000002060c7890 */ /* 0x000fea000fffe0ff */
[----:B------:R2:W-:Y:S01]  /*3700*/  UTCHMMA gdesc[UR8], gdesc[UR6], tmem[UR19], tmem[UR26], idesc[UR27], UP2 ;  /* 0x00ff1a06080075ea */ /* 0x0005e20009000013 */
[----:B------:R-:W-:Y:S03]  /*3710*/  UPLOP3.LUT UP2, UPT, UPT, UPT, UPT, 0x80, 0x8 ;  /* 0x000000000008789c */ /* 0x000fe60003f4f070 */
[----:B------:R2:W-:Y:S01]  /*3720*/  UTCHMMA gdesc[UR10], gdesc[UR12], tmem[UR19], tmem[UR24], idesc[UR25], UPT ;  /* 0x00ff180c0a0075ea */ /* 0x0005e2000b800013 */
[----:B------:R2:W-:Y:S01]  /*3730*/  UTCBAR [UR17], URZ ;  /* 0x000000ff110073e9 */ /* 0x0005e200080000ff */
[----:B------:R-:W-:Y:S06]  /*3740*/  BRA.U UP3, `(.L_x_62) ;  /* 0xfffffffd03787547 */ /* 0x000fec000b83ffff */
.L_x_59:
[----:B------:R-:W-:Y:S01]  /*3750*/  UIADD3 UR5, UPT, UPT, UR22, 0x1, URZ ;  /* 0x0000000116057890 */ /* 0x000fe2000fffe0ff */
[----:B------:R-:W-:Y:S01]  /*3760*/  LOP3.LUT P0, RZ, R6, 0x1, RZ, 0xc0, !PT ;  /* 0x0000000106ff7812 */ /* 0x000fe2000780c0ff */
[----:B--2---:R-:W-:Y:S01]  /*3770*/  UIADD3 UR6, UPT, UPT, UR21, 0xd0, URZ ;  /* 0x000000d015067890 */ /* 0x004fe2000fffe0ff */
[----:B---3--:R-:W-:Y:S01]  /*3780*/  ISETP.NE.AND P1, PT, R10, 0x2, PT ;  /* 0x000000020a00780c */ /* 0x008fe20003f25270 */
[----:B------:R-:W-:-:S03]  /*3790*/  UISETP.NE.AND UP0, UPT, UR5, 0x3, UPT ;  /* 0x000000030500788c */ /* 0x000fc6000bf05270 */
[----:B-1----:R-:W-:Y:S01]  /*37a0*/  SEL R0, RZ, 0x1, P1 ;  /* 0x00000001ff007807 */ /* 0x002fe20000800000 */
[----:B------:R-:W-:Y:S01]  /*37b0*/  USEL UR7, URZ, 0x1, UP0 ;  /* 0x00000001ff077887 */ /* 0x000fe20008000000 */
[----:B------:R-:W-:Y:S01]  /*37c0*/  SEL R10, R10, RZ, P1 ;  /* 0x000000ff0a0a7207 */ /* 0x000fe20000800000 */
[----:B------:R-:W-:Y:S01]  /*37d0*/  USEL UR22, UR5, URZ, UP0 ;  /* 0x000000ff05167287 */ /* 0x000fe20008000000 */
[----:B------:R1:W-:Y:S01]  /*37e0*/  UTCBAR [UR6], URZ ;  /* 0x000000ff060073e9 */ /* 0x0003e200080000ff */
[----:B------:R-:W-:Y:S02]  /*37f0*/  LOP3.LUT R9, R9, R0, RZ, 0x3c, !PT ;  /* 0x0000000009097212 */ /* 0x000fe400078e3cff */
[----:B------:R-:W-:Y:S01]  /*3800*/  LOP3.LUT R11, R11, UR7, RZ, 0x3c, !PT ;  /* 0x000000070b0b7c12 */ /* 0x000fe2000f8e3cff */
[----:B------:R-:W-:Y:S07]  /*3810*/  @P0 BRA `(.L_x_63) ;  /* 0xfffffff800c80947 */ /* 0x000fee000383ffff */
[----:B------:R-:W2:Y:S01]  /*3820*/  S2UR UR8, SR_CgaCtaId ;  /* 0x00000000000879c3 */ /* 0x000ea20000008800 */
[----:B------:R-:W-:Y:S01]  /*3830*/  ELECT P0, URZ, PT ;  /* 0x0000000000ff782f */ /* 0x000fe20003800000 */
[----:B------:R-:W-:Y:S01]  /*3840*/  IMAD.MOV.U32 R0, RZ, RZ, 0x1 ;  /* 0x00000001ff007424 */ /* 0x000fe200078e00ff */
[----:B------:R-:W-:Y:S01]  /*3850*/  UIADD3 UR18, UPT, UPT, UR18, 0xe8, URZ ;  /* 0x000000e812127890 */ /* 0x000fe2000fffe0ff */
[----:B------:R-:W-:Y:S01]  /*3860*/  SHF.L.U32 R2, R11, 0x1f, RZ ;  /* 0x0000001f0b027819 */ /* 0x000fe200000006ff */
[----:B------:R-:W-:-:S03]  /*3870*/  UMOV UR4, 0x40 ;  /* 0x0000004000047882 */ /* 0x000fc60000000000 */
[----:B------:R-:W-:Y:S01]  /*3880*/  UVIRTCOUNT.DEALLOC.SMPOOL 0x80 ;  /* 0x000000800000784c */ /* 0x000fe20000000000 */
[----:B--2---:R-:W-:Y:S02]  /*3890*/  ULEA UR8, UR8, UR4, 0x18 ;  /* 0x0000000408087291 */ /* 0x004fe4000f8ec0ff */
[----:B------:R-:W-:-:S07]  /*38a0*/  ULEA UR4, UR22, UR18, 0x3 ;  /* 0x0000001216047291 */ /* 0x000fce000f8e18ff */
[----:B------:R2:W-:Y:S02]  /*38b0*/  @P0 STS.U8 [UR8+0x1c], R0 ;  /* 0x00001c00ff000988 */ /* 0x0005e40008000008 */
[----:B------:R-:W3:Y:S02]  /*38c0*/  SYNCS.PHASECHK.TRANS64.TRYWAIT P0, [UR4], R2 ;  /* 0x00000002ff0075a7 */ /* 0x000ee40008001104 */
[----:B--23--:R-:W-:Y:S05]  /*38d0*/  @!P0 BRA `(.L_x_64) ;  /* 0x0000006800108947 */ /* 0x00cfea0003800000 */
.L_x_137:
[----:B------:R-:W-:-:S04]  /*38e0*/  UIADD3 UR4, UPT, UPT, UR22, 0x1, URZ ;  /* 0x0000000116047890 */ /* 0x000fc8000fffe0ff */
[----:B------:R-:W-:-:S04]  /*38f0*/  UISETP.NE.AND UP0, UPT, UR4, 0x3, UPT ;  /* 0x000000030400788c */ /* 0x000fc8000bf05270 */
[----:B-1----:R-:W-:Y:S02]  /*3900*/  USEL UR6, URZ, 0x1, UP0 ;  /* 0x00000001ff067887 */ /* 0x002fe40008000000 */
[----:B------:R-:W-:-:S04]  /*3910*/  USEL UR4, UR4, URZ, UP0 ;  /* 0x000000ff04047287 */ /* 0x000fc80008000000 */
[----:B------:R-:W-:Y:S01]  /*3920*/  ULEA UR5, UR4, UR18, 0x3 ;  /* 0x0000001204057291 */ /* 0x000fe2000f8e18ff */
[----:B------:R-:W-:-:S04]  /*3930*/  LOP3.LUT R11, R11, UR6, RZ, 0x3c, !PT ;  /* 0x000000060b0b7c12 */ /* 0x000fc8000f8e3cff */
[----:B--2---:R-:W-:-:S04]  /*3940*/  SHF.L.U32 R2, R11, 0x1f, RZ ;  /* 0x0000001f0b027819 */ /* 0x004fc800000006ff */
[----:B------:R-:W1:Y:S02]  /*3950*/  SYNCS.PHASECHK.TRANS64.TRYWAIT P0, [UR5], R2 ;  /* 0x00000002ff0075a7 */ /* 0x000e640008001105 */
[----:B-1----:R-:W-:Y:S05]  /*3960*/  @!P0 BRA `(.L_x_65) ;  /* 0x0000006800048947 */ /* 0x002fea0003800000 */
.L_x_139:
        /* <DEDUP_REMOVED lines=9> */
.L_x_141:
[----:B------:R-:W-:Y:S01]  /*3a00*/  NOP ;  /* 0x0000000000007918 */ /* 0x000fe20000000000 */
[----:B-1----:R-:W1:Y:S01]  /*3a10*/  LDS R0, [UR8+0x14] ;  /* 0x00001408ff007984 */ /* 0x002e620008000800 */
[----:B------:R-:W-:Y:S01]  /*3a20*/  ULOP3.LUT UR4, UR29, 0xffff, URZ, 0xc0, !UPT ;  /* 0x0000ffff1d047892 */ /* 0x000fe2000f8ec0ff */
[----:B------:R-:W-:Y:S01]  /*3a30*/  UMOV UR5, 0xffff ;  /* 0x0000ffff00057882 */ /* 0x000fe20000000000 */
[----:B------:R-:W-:Y:S02]  /*3a40*/  UMOV UR6, 0x1 ;  /* 0x0000000100067882 */ /* 0x000fe40000000000 */
[----:B------:R-:W-:-:S04]  /*3a50*/  USHF.R.U32.HI UR4, URZ, 0x5, UR4 ;  /* 0x00000005ff047899 */ /* 0x000fc80008011604 */
[----:B------:R-:W-:Y:S02]  /*3a60*/  USHF.L.U32 UR5, UR5, UR4, URZ ;  /* 0x0000000405057299 */ /* 0x000fe400080006ff */
[----:B------:R-:W-:-:S04]  /*3a70*/  USHF.L.U32 UR4, UR6, UR4, URZ ;  /* 0x0000000406047299 */ /* 0x000fc800080006ff */
[----:B-1----:R-:W-:-:S04]  /*3a80*/  LOP3.LUT R0, R0, UR5, RZ, 0xc0, !PT ;  /* 0x0000000500007c12 */ /* 0x002fc8000f8ec0ff */
[----:B------:R-:W-:-:S13]  /*3a90*/  ISETP.NE.AND P0, PT, R0, UR5, PT ;  /* 0x0000000500007c0c */ /* 0x000fda000bf05270 */
[----:B------:R-:W-:Y:S05]  /*3aa0*/  @P0 BRA `(.L_x_67) ;  /* 0x0000000000580947 */ /* 0x000fea0003800000 */
[----:B------:R-:W1:Y:S02]  /*3ab0*/  LDS R0, [UR8+0x18] ;  /* 0x00001808ff007984 */ /* 0x000e640008000800 */
[----:B-1----:R-:W-:-:S04]  /*3ac0*/  LOP3.LUT R0, R0, UR4, RZ, 0xc0, !PT ;  /* 0x0000000400007c12 */ /* 0x002fc8000f8ec0ff */
[----:B------:R-:W-:-:S13]  /*3ad0*/  ISETP.NE.AND P0, PT, R0, UR4, PT ;  /* 0x0000000400007c0c */ /* 0x000fda000bf05270 */
[----:B------:R-:W-:Y:S05]  /*3ae0*/  @P0 BRA `(.L_x_68) ;  /* 0x00000000003c0947 */ /* 0x000fea0003800000 */
[----:B------:R-:W1:Y:S01]  /*3af0*/  S2R R2, SR_LANEID ;  /* 0x0000000000027919 */ /* 0x000e620000000000 */
[----:B------:R-:W-:-:S06]  /*3b00*/  ULOP3.LUT UR5, URZ, UR5, URZ, 0x33, !UPT ;  /* 0x00000005ff057292 */ /* 0x000fcc000f8e33ff */
[----:B------:R-:W-:-:S04]  /*3b10*/  IMAD.U32 R0, RZ, RZ, UR5 ;  /* 0x00000005ff007e24 */ /* 0x000fc8000f8e00ff */
[----:B------:R2:W3:Y:S02]  /*3b20*/  REDUX UR7, R0 ;  /* 0x00000000000773c4 */ /* 0x0004e40000000000 */
[----:B------:R4:W-:Y:S01]  /*3b30*/  UTCATOMSWS.AND URZ, UR5 ;  /* 0x0000000500ff79e3 */ /* 0x0009e20008000000 */
[----:B--2---:R-:W-:Y:S01]  /*3b40*/  LOP3.LUT R0, RZ, UR4, RZ, 0x33, !PT ;  /* 0x00000004ff007c12 */ /* 0x004fe2000f8e33ff */
[----:B------:R-:W-:Y:S02]  /*3b50*/  VOTEU.ANY UR4, UPT, PT ;  /* 0x0000000000047886 */ /* 0x000fe400038e0100 */
[----:B------:R-:W-:Y:S02]  /*3b60*/  UFLO.U32 UR4, UR4 ;  /* 0x00000004000472bd */ /* 0x000fe400080e0000 */
[----:B------:R-:W2:Y:S04]  /*3b70*/  REDUX UR6, R0 ;  /* 0x00000000000673c4 */ /* 0x000ea80000000000 */
[----:B-1----:R-:W-:-:S02]  /*3b80*/  ISETP.EQ.U32.AND P0, PT, R2, UR4, PT ;  /* 0x0000000402007c0c */ /* 0x002fc4000bf02070 */
[----:B---3--:R-:W-:-:S11]  /*3b90*/  MOV R2, UR7 ;  /* 0x0000000700027c02 */ /* 0x008fd60008000f00 */
[----:B------:R4:W-:Y:S01]  /*3ba0*/  @P0 ATOMS.AND RZ, [UR8+0x14], R2 ;  /* 0x00001402ffff098c */ /* 0x0009e2000a800008 */
[----:B--2---:R-:W-:-:S05]  /*3bb0*/  IMAD.U32 R0, RZ, RZ, UR6 ;  /* 0x00000006ff007e24 */ /* 0x004fca000f8e00ff */
[----:B------:R4:W-:Y:S01]  /*3bc0*/  @P0 ATOMS.AND RZ, [UR8+0x18], R0 ;  /* 0x00001800ffff098c */ /* 0x0009e2000a800008 */
[----:B------:R-:W-:Y:S05]  /*3bd0*/  BRA `(.L_x_69) ;  /* 0x0000000000147947 */ /* 0x000fea0003800000 */
.L_x_68:
[----:B------:R-:W-:Y:S02]  /*3be0*/  MOV R2, 0x3c00 ;  /* 0x00003c0000027802 */ /* 0x000fe40000000f00 */
[----:B-----5:R-:W-:Y:S05]  /*3bf0*/  CALL.REL.NOINC `($__internal_0_$__cuda_sm10x_tcgen05_guardrail_trap_col_being_dealloced_not_returned_by_alloc) ;  /* 0x00000068002c7944 */ /* 0x020fea0003c00000 */
[----:B------:R-:W-:Y:S05]  /*3c00*/  BRA `(.L_x_69) ;  /* 0x0000000000087947 */ /* 0x000fea0003800000 */
.L_x_67:
[----:B------:R-:W-:Y:S02]  /*3c10*/  MOV R2, 0x3c30 ;  /* 0x00003c3000027802 */ /* 0x000fe40000000f00 */
[----:B-----5:R-:W-:Y:S05]  /*3c20*/  CALL.REL.NOINC `($__internal_2_$__cuda_sm10x_tcgen05_guardrail_trap_unallocated_columns_being_dealloced) ;  /* 0x0000006800387944 */ /* 0x020fea0003c00000 */
.L_x_69:
[----:B------:R-:W-:Y:S01]  /*3c30*/  NOP ;  /* 0x0000000000007918 */ /* 0x000fe20000000000 */
[----:B----4-:R-:W-:Y:S05]  /*3c40*/  EXIT ;  /* 0x000000000000794d */ /* 0x010fea0003800000 */
.L_x_52:
[----:B------:R-:W-:-:S09]  /*3c50*/  UISETP.NE.OR UP0, UPT, UR18, 0x3, !UP3 ;  /* 0x000000031200788c */ /* 0x000fd2000df05670 */
[----:B------:R-:W-:Y:S05]  /*3c60*/  BRA.U UP0, `(.L_x_70) ;  /* 0x0000000d00c87547 */ /* 0x000fea000b800000 */
[----:B------:R-:W2:Y:S01]  /*3c70*/  LDCU.64 UR4, c[0x0][0x888] ;  /* 0x00011100ff0477ac */ /* 0x000ea20008000a00 */
[----:B------:R-:W-:Y:S02]  /*3c80*/  HFMA2 R9, -RZ, RZ, 0, 0 ;  /* 0x00000000ff097431 */ /* 0x000fe400000001ff */
[----:B------:R-:W-:Y:S01]  /*3c90*/  IMAD.MOV.U32 R11, RZ, RZ, 0x1 ;  /* 0x00000001ff0b7424 */ /* 0x000fe200078e00ff */
[----:B------:R-:W-:Y:S01]  /*3ca0*/  MOV R8, 0xa000 ;  /* 0x0000a00000087802 */ /* 0x000fe20000000f00 */
[----:B------:R-:W3:Y:S01]  /*3cb0*/  LDCU UR44, c[0x0][0x370] ;  /* 0x00006e00ff2c77ac */ /* 0x000ee20008000800 */
[----:B------:R-:W-:Y:S01]  /*3cc0*/  IMAD.MOV.U32 R10, RZ, RZ, RZ ;  /* 0x000000ffff0a7224 */ /* 0x000fe200078e00ff */
[----:B------:R-:W3:Y:S01]  /*3cd0*/  LDCU.128 UR52, c[0x0][0xb10] ;  /* 0x00016200ff3477ac */ /* 0x000ee20008000c00 */
[----:B------:R-:W4:Y:S01]  /*3ce0*/  LDCU UR37, c[0x0][0x374] ;  /* 0x00006e80ff2577ac */ /* 0x000f220008000800 */
[----:B------:R-:W1:Y:S01]  /*3cf0*/  LDCU.64 UR42, c[0x0][0x890] ;  /* 0x00011200ff2a77ac */ /* 0x000e620008000a00 */
[----:B------:R-:W1:Y:S01]  /*3d00*/  LDCU UR29, c[0x0][0xb0c] ;  /* 0x00016180ff1d77ac */ /* 0x000e620008000800 */
[----:B--2---:R-:W-:Y:S01]  /*3d10*/  UISETP.NE.U32.AND UP0, UPT, UR4, URZ, UPT ;  /* 0x000000ff0400728c */ /* 0x004fe2000bf05070 */
[----:B------:R-:W2:Y:S01]  /*3d20*/  LDCU UR56, c[0x0][0xb20] ;  /* 0x00016400ff3877ac */ /* 0x000ea20008000800 */
[----:B------:R-:W2:Y:S01]  /*3d30*/  LDCU UR4, c[0x0][0xb30] ;  /* 0x00016600ff0477ac */ /* 0x000ea20008000800 */
[----:B---3--:R-:W-:-:S02]  /*3d40*/  UIMAD.WIDE.U32 UR8, UR44, UR52, URZ ;  /* 0x000000342c0872a5 */ /* 0x008fc4000f8e00ff */
[----:B----4-:R-:W-:Y:S02]  /*3d50*/  UIMAD.WIDE.U32 UR10, UR37, UR55, URZ ;  /* 0x00000037250a72a5 */ /* 0x010fe4000f8e00ff */
[----:B-1----:R-:W-:Y:S02]  /*3d60*/  UISETP.NE.U32.AND UP6, UPT, UR42, URZ, UPT ;  /* 0x000000ff2a00728c */ /* 0x002fe4000bfc5070 */
[----:B------:R-:W-:Y:S01]  /*3d70*/  UISETP.NE.AND.EX UP5, UPT, UR5, URZ, UPT, UP0 ;  /* 0x000000ff0500728c */ /* 0x000fe2000bfa5300 */
[----:B------:R-:W-:Y:S01]  /*3d80*/  UMOV UR6, 0x400 ;  /* 0x0000040000067882 */ /* 0x000fe20000000000 */
[----:B------:R-:W-:Y:S01]  /*3d90*/  UISETP.NE.AND UP0, UPT, UR21, 0x1, UPT ;  /* 0x000000011500788c */ /* 0x000fe2000bf05270 */
[----:B------:R-:W-:Y:S01]  /*3da0*/  UMOV UR8, UR9 ;  /* 0x0000000900087c82 */ /* 0x000fe20008000000 */
[----:B------:R-:W-:Y:S01]  /*3db0*/  UMOV UR45, UR11 ;  /* 0x0000000b002d7c82 */ /* 0x000fe20008000000 */
[----:B------:R-:W-:Y:S01]  /*3dc0*/  UISETP.NE.AND UP0, UPT, UR29, 0x1, UPT ;  /* 0x000000011d00788c */ /* 0x000fe2000bf05270 */
[----:B------:R-:W1:Y:S01]  /*3dd0*/  LDCU.64 UR50, c[0x0][0x348] ;  /* 0x00006900ff3277ac */ /* 0x000e620008000a00 */
[----:B------:R-:W-:Y:S01]  /*3de0*/  UMOV UR30, URZ ;  /* 0x000000ff001e7c82 */ /* 0x000fe20008000000 */
[----:B------:R-:W-:-:S02]  /*3df0*/  UPLOP3.LUT UP1, UPT, UPT, UPT, UPT, 0x40, 0x4 ;  /* 0x000000000004789c */ /* 0x000fc40003f2e870 */
[----:B------:R-:W-:Y:S01]  /*3e00*/  UISETP.GE.AND UP3, UPT, UR21, 0x1, UPT ;  /* 0x000000011500788c */ /* 0x000fe2000bf66270 */
[----:B------:R-:W3:Y:S01]  /*3e10*/  LDCU.64 UR22, c[0x0][0xb28] ;  /* 0x00016500ff1677ac */ /* 0x000ee20008000a00 */
[----:B------:R-:W-:Y:S02]  /*3e20*/  ULEA UR6, UR15, UR6, 0x18 ;  /* 0x000000060f067291 */ /* 0x000fe4000f8ec0ff */
[----:B------:R-:W-:Y:S02]  /*3e30*/  UISETP.NE.AND.EX UP6, UPT, UR43, URZ, UPT, UP6 ;  /* 0x000000ff2b00728c */ /* 0x000fe4000bfc5360 */
[----:B------:R-:W-:Y:S02]  /*3e40*/  USHF.R.U32.HI UR46, URZ, UR53, UR8 ;  /* 0x00000035ff2e7299 */ /* 0x000fe40008011608 */
[----:B--2---:R-:W-:Y:S02]  /*3e50*/  USHF.R.U32.HI UR45, URZ, UR56, UR45 ;  /* 0x00000038ff2d7299 */ /* 0x004fe4000801162d */
[----:B------:R-:W-:-:S02]  /*3e60*/  UISETP.NE.AND UP0, UPT, UR54, 0x1, UPT ;  /* 0x000000013600788c */ /* 0x000fc4000bf05270 */
[----:B------:R-:W-:-:S11]  /*3e70*/  UISETP.NE.AND UP4, UPT, UR4, 0x1, UPT ;  /* 0x000000010400788c */ /* 0x000fd6000bf85270 */
.L_x_78:
[C---:B------:R-:W-:Y:S02]  /*3e80*/  LEA R3, R10.reuse, UR6, 0x3 ;  /* 0x000000060a037c11 */ /* 0x040fe4000f8e18ff */
[----:B------:R-:W-:Y:S02]  /*3e90*/  SHF.L.U32 R0, R9, 0x1f, RZ ;  /* 0x0000001f09007819 */ /* 0x000fe400000006ff */
[----:B------:R-:W-:Y:S02]  /*3ea0*/  LEA R4, R10, UR6, 0x4 ;  /* 0x000000060a047c11 */ /* 0x000fe4000f8e20ff */
[----:B--2---:R-:W2:Y:S02]  /*3eb0*/  SYNCS.PHASECHK.TRANS64.TRYWAIT P0, [R3+URZ+0xb0], R0 ;  /* 0x0000b000030075a7 */ /* 0x004ea400080011ff */
[----:B--2---:R-:W-:Y:S05]  /*3ec0*/  @!P0 BRA `(.L_x_71) ;  /* 0x0000006000dc8947 */ /* 0x004fea0003800000 */
.L_x_142:
[----:B------:R-:W4:Y:S01]  /*3ed0*/  LDS.128 R4, [R4+0x130] ;  /* 0x0001300004047984 */ /* 0x000f220000000c00 */
[----:B------:R-:W-:Y:S01]  /*3ee0*/  UISETP.GE.AND UP0, UPT, UR21, 0x1, UPT ;  /* 0x000000011500788c */ /* 0x000fe2000bf06270 */
[----:B------:R-:W-:Y:S01]  /*3ef0*/  @!PT LDS RZ, [RZ] ;  /* 0x00000000fffff984 */ /* 0x000fe20000000800 */
[----:B------:R-:W-:Y:S01]  /*3f00*/  @!PT LDS RZ, [RZ] ;  /* 0x00000000fffff984 */ /* 0x000fe20000000800 */
[----:B------:R-:W-:Y:S01]  /*3f10*/  @!PT LDS RZ, [RZ] ;  /* 0x00000000fffff984 */ /* 0x000fe20000000800 */
[----:B------:R-:W-:Y:S01]  /*3f20*/  @!PT LDS RZ, [RZ] ;  /* 0x00000000fffff984 */ /* 0x000fe20000000800 */
[----:B------:R1:W-:Y:S06]  /*3f30*/  MEMBAR.ALL.CTA ;  /* 0x0000000000007992 */ /* 0x0003ec0000008000 */
[----:B-1----:R-:W1:Y:S01]  /*3f40*/  FENCE.VIEW.ASYNC.S ;  /* 0x00000000000073c6 */ /* 0x002e620000000000 */
[----:B----4-:R-:W-:Y:S11]  /*3f50*/  LOP3.LUT P0, RZ, R6, 0x1, RZ, 0xc0, !PT ;  /* 0x0000000106ff7812 */ /* 0x010ff6000780c0ff */
[----:B------:R-:W-:Y:S02]  /*3f60*/  @!UPT UIADD3 URZ, UPT, UPT, URZ, URZ, URZ ;  /* 0x000000fffffff290 */ /* 0x000fe4000fffe0ff */
[----:B-1----:R-:W-:Y:S01]  /*3f70*/  VOTEU.ANY UP3, P0 ;  /* 0x0000000000ff7886 */ /* 0x002fe20000060100 */
[----:B------:R-:W-:Y:S11]  /*3f80*/  PLOP3.LUT P0, PT, PT, PT, UP3, 0x80, 0x8 ;  /* 0x000000000008781c */ /* 0x000ff60003f0f038 */
[----:B------:R-:W-:Y:S02]  /*3f90*/  @!UPT UIADD3 URZ, UPT, UPT, URZ, URZ, URZ ;  /* 0x000000fffffff290 */ /* 0x000fe4000fffe0ff */
[----:B--2---:R-:W-:Y:S02]  /*3fa0*/  @P0 SHF.R.U32.HI R0, RZ, 0x10, R5 ;  /* 0x00000010ff000819 */ /* 0x004fe40000011605 */
[----:B------:R-:W-:Y:S02]  /*3fb0*/  @P0 MOV R2, R4 ;  /* 0x0000000400020202 */ /* 0x000fe40000000f00 */
[----:B------:R-:W-:Y:S01]  /*3fc0*/  @P0 R2UR UR4, R0 ;  /* 0x00000000000402ca */ /* 0x000fe200000e0000 */
[----:B------:R-:W-:Y:S01]  /*3fd0*/  VIADD R0, R3, 0xc0 ;  /* 0x000000c003007836 */ /* 0x000fe20000000000 */
[----:B------:R-:W-:Y:S02]  /*3fe0*/  @P0 LOP3.LUT R4, R5, 0xffff, RZ, 0xc0, !PT ;  /* 0x0000ffff05040812 */ /* 0x000fe400078ec0ff */
[----:B------:R-:W-:Y:S02]  /*3ff0*/  @P0 R2UR UR7, R2 ;  /* 0x00000000020702ca */ /* 0x000fe400000e0000 */
[----:B------:R-:W-:Y:S02]  /*4000*/  PRMT R0, RZ, 0x654, R0 ;  /* 0x00000654ff007816 */ /* 0x000fe40000000000 */
[----:B------:R-:W-:Y:S02]  /*4010*/  @P0 R2UR UR5, R4 ;  /* 0x00000000040502ca */ /* 0x000fe400000e0000 */
[----:B------:R1:W-:Y:S03]  /*4020*/  SYNCS.ARRIVE.TRANS64.RED.A1T0 RZ, [R0+URZ], RZ ;  /* 0x000000ff00ff79a7 */ /* 0x0003e600081004ff */
[----:B------:R-:W-:Y:S04]  /*4030*/  @UP3 UMOV UR31, UR4 ;  /* 0x00000004001f3c82 */ /* 0x000fe80008000000 */
[----:B------:R-:W-:Y:S04]  /*4040*/  @UP3 UMOV UR14, UR7 ;  /* 0x00000007000e3c82 */ /* 0x000fe80008000000 */
[----:B------:R-:W-:Y:S01]  /*4050*/  @UP3 UMOV UR13, UR5 ;  /* 0x00000005000d3c82 */ /* 0x000fe20008000000 */
[----:B------:R-:W-:Y:S05]  /*4060*/  BRA.U !UP0, `(.L_x_72) ;  /* 0x0000000108c07547 */ /* 0x000fea000b800000 */
[----:B------:R-:W-:Y:S02]  /*4070*/  UIMAD.WIDE.U32 UR10, UR13, UR55, URZ ;  /* 0x000000370d0a72a5 */ /* 0x000fe4000f8e00ff */
[----:B------:R-:W-:Y:S02]  /*4080*/  UP2UR UR12, UPR, URZ, 0x4 ;  /* 0x00000004ff0c7883 */ /* 0x000fe40008000000 */
[----:B------:R-:W-:Y:S02]  /*4090*/  UISETP.NE.AND UP2, UPT, UR54, 0x1, UPT ;  /* 0x000000013600788c */ /* 0x000fe4000bf45270 */
[----:B------:R-:W-:Y:S02]  /*40a0*/  UIMAD.WIDE.U32 UR16, UR14, UR52, URZ ;  /* 0x000000340e1072a5 */ /* 0x000fe4000f8e00ff */
[----:B------:R-:W-:Y:S02]  /*40b0*/  USEL UR4, UR37, UR45, !UP2 ;  /* 0x0000002d25047287 */ /* 0x000fe4000d000000 */
[----:B------:R-:W-:Y:S02]  /*40c0*/  UISETP.NE.AND UP0, UPT, UR29, 0x1, UPT ;  /* 0x000000011d00788c */ /* 0x000fe4000bf05270 */
[----:B------:R-:W-:Y:S02]  /*40d0*/  UP2UR UR20, UPR, URZ, 0x2 ;  /* 0x00000002ff147883 */ /* 0x000fe40008000000 */
[----:B------:R-:W-:Y:S02]  /*40e0*/  UISETP.NE.AND UP1, UPT, UR21, 0x1, UPT ;  /* 0x000000011500788c */ /* 0x000fe4000bf25270 */
[----:B---3--:R-:W-:Y:S02]  /*40f0*/  UIMAD.WIDE.U32 UR18, UR4, UR22, URZ ;  /* 0x00000016041272a5 */ /* 0x008fe4000f8e00ff */
[----:B------:R-:W-:Y:S01]  /*4100*/  USEL UR8, UR44, UR46, !UP0 ;  /* 0x0000002e2c087287 */ /* 0x000fe2000c000000 */
[----:B------:R-:W-:Y:S02]  /*4110*/  UMOV UR5, UR11 ;  /* 0x0000000b00057c82 */ /* 0x000fe40008000000 */
[----:B------:R-:W-:Y:S02]  /*4120*/  USHF.R.U32.HI UR7, URZ, UR56, UR5 ;  /* 0x00000038ff077299 */ /* 0x000fe40008011605 */
[----:B------:R-:W-:Y:S02]  /*4130*/  UIMAD.WIDE.U32 UR24, UR8, UR22, URZ ;  /* 0x00000016081872a5 */ /* 0x000fe4000f8e00ff */
[----:B------:R-:W-:Y:S02]  /*4140*/  USEL UR7, UR13, UR7, !UP2 ;  /* 0x000000070d077287 */ /* 0x000fe4000d000000 */
[----:B------:R-:W-:Y:S02]  /*4150*/  UISETP.NE.AND UP2, UPT, UR12, URZ, UPT ;  /* 0x000000ff0c00728c */ /* 0x000fe4000bf45270 */
[----:B------:R-:W-:Y:S01]  /*4160*/  UIMAD.WIDE.U32 UR10, UR7, UR22, URZ ;  /* 0x00000016070a72a5 */ /* 0x000fe2000f8e00ff */
[----:B------:R-:W-:Y:S02]  /*4170*/  UMOV UR5, UR17 ;  /* 0x0000001100057c82 */ /* 0x000fe40008000000 */
[----:B------:R-:W-:Y:S03]  /*4180*/  USHF.R.U32.HI UR9, URZ, UR53, UR5 ;  /* 0x00000035ff097299 */ /* 0x000fe60008011605 */
[----:B------:R-:W-:Y:S02]  /*4190*/  UMOV UR5, UR19 ;  /* 0x0000001300057c82 */ /* 0x000fe40008000000 */
[----:B------:R-:W-:Y:S03]  /*41a0*/  @UP1 USHF.R.U32.HI UR4, URZ, UR23, UR5 ;  /* 0x00000017ff041299 */ /* 0x000fe60008011605 */
[----:B------:R-:W-:Y:S01]  /*41b0*/  UMOV UR5, UR25 ;  /* 0x0000001900057c82 */ /* 0x000fe20008000000 */
[----:B------:R-:W-:Y:S02]  /*41c0*/  UIMAD UR4, UR21, UR4, URZ ;  /* 0x00000004150472a4 */ /* 0x000fe4000f8e02ff */
[----:B------:R-:W-:Y:S02]  /*41d0*/  @UP1 USHF.R.U32.HI UR8, URZ, UR23, UR5 ;  /* 0x00000017ff081299 */ /* 0x000fe40008011605 */
[----:B------:R-:W-:Y:S02]  /*41e0*/  USEL UR5, UR14, UR9, !UP0 ;  /* 0x000000090e057287 */ /* 0x000fe4000c000000 */
[----:B------:R-:W-:Y:S02]  /*41f0*/  UIMAD UR9, UR21, UR8, URZ ;  /* 0x00000008150972a4 */ /* 0x000fe4000f8e02ff */
[----:B------:R-:W-:Y:S03]  /*4200*/  UISETP.GE.AND UP0, UPT, UR7, UR4, UPT ;  /* 0x000000040700728c */ /* 0x000fe6000bf06270 */
[----:B------:R-:W-:Y:S01]  /*4210*/  UMOV UR4, UR11 ;  /* 0x0000000b00047c82 */ /* 0x000fe20008000000 */
[----:B------:R-:W-:Y:S02]  /*4220*/  UISETP.GE.OR UP0, UPT, UR5, UR9, UP0 ;  /* 0x000000090500728c */ /* 0x000fe40008706670 */
[----:B------:R-:W-:Y:S02]  /*4230*/  USHF.R.U32.HI UR4, URZ, UR23, UR4 ;  /* 0x00000017ff047299 */ /* 0x000fe40008011604 */
[----:B------:R-:W-:Y:S02]  /*4240*/  UIMAD.WIDE.U32 UR10, UR5, UR22, URZ ;  /* 0x00000016050a72a5 */ /* 0x000fe4000f8e00ff */
[----:B------:R-:W-:Y:S04]  /*4250*/  USEL UR12, UR7, UR4, !UP1 ;  /* 0x00000004070c7287 */ /* 0x000fe8000c800000 */
[----:B------:R-:W-:Y:S01]  /*4260*/  UIADD3 UR9, UPT, UPT, -UR12, URZ, URZ ;  /* 0x000000ff0c097290 */ /* 0x000fe2000fffe1ff */
[----:B------:R-:W-:Y:S02]  /*4270*/  @!UP0 UMOV UR4, UR11 ;  /* 0x0000000b00048c82 */ /* 0x000fe40008000000 */
[----:B------:R-:W-:Y:S02]  /*4280*/  @!UP0 USHF.R.U32.HI UR4, URZ, UR23, UR4 ;  /* 0x00000017ff048299 */ /* 0x000fe40008011604 */
[----:B------:R-:W-:Y:S02]  /*4290*/  UIMAD UR9, UR21, UR9, UR7 ;  /* 0x00000009150972a4 */ /* 0x000fe4000f8e0207 */
[----:B------:R-:W-:Y:S02]  /*42a0*/  @!UP0 USEL UR4, UR5, UR4, !UP1 ;  /* 0x0000000405048287 */ /* 0x000fe4000c800000 */
[----:B------:R-:W-:Y:S02]  /*42b0*/  UISETP.NE.AND UP1, UPT, UR20, URZ, UPT ;  /* 0x000000ff1400728c */ /* 0x000fe4000bf25270 */
[----:B------:R-:W-:Y:S02]  /*42c0*/  @!UP0 UIMAD UR8, UR8, UR9, UR4 ;  /* 0x00000009080882a4 */ /* 0x000fe4000f8e0204 */
[----:B------:R-:W-:Y:S02]  /*42d0*/  @!UP0 UIADD3 UR10, UPT, UPT, UR12, -UR4, URZ ;  /* 0x800000040c0a8290 */ /* 0x000fe4000fffe0ff */
[----:B------:R-:W-:Y:S02]  /*42e0*/  UIADD3 UR9, UPT, UPT, -UR7, URZ, URZ ;  /* 0x000000ff07097290 */ /* 0x000fe4000fffe1ff */
[----:B------:R-:W-:Y:S02]  /*42f0*/  UIADD3 UR4, UPT, UPT, -UR5, URZ, URZ ;  /* 0x000000ff05047290 */ /* 0x000fe4000fffe1ff */
[----:B------:R-:W-:Y:S03]  /*4300*/  @!UP0 UIMAD UR7, UR10, UR21, UR5 ;  /* 0x000000150a0782a4 */ /* 0x000fe6000f8e0205 */
[----:B------:R-:W-:Y:S01]  /*4310*/  @!UP0 UMOV UR5, UR8 ;  /* 0x0000000800058c82 */ /* 0x000fe20008000000 */
[----:B------:R-:W-:Y:S02]  /*4320*/  UIMAD UR8, UR29, UR4, UR14 ;  /* 0x000000041d0872a4 */ /* 0x000fe4000f8e020e */
[----:B------:R-:W-:Y:S02]  /*4330*/  UIMAD UR4, UR54, UR9, UR13 ;  /* 0x00000009360472a4 */ /* 0x000fe4000f8e020d */
[----:B------:R-:W-:Y:S02]  /*4340*/  UIMAD UR14, UR5, UR29, UR8 ;  /* 0x0000001d050e72a4 */ /* 0x000fe4000f8e0208 */
[----:B------:R-:W-:Y:S11]  /*4350*/  UIMAD UR13, UR7, UR54, UR4 ;  /* 0x00000036070d72a4 */ /* 0x000ff6000f8e0204 */
[----:B------:R-:W-:Y:S01]  /*4360*/  @!UPT UIADD3 URZ, UPT, UPT, URZ, URZ, URZ ;  /* 0x000000fffffff290 */ /* 0x000fe2000fffe0ff */
.L_x_72:
[----:B------:R-:W2:Y:S01]  /*4370*/  @!UP4 LDCU.128 UR16, c[0x0][0xb10] ;  /* 0x00016200ff10c7ac */ /* 0x000ea20008000c00 */
[----:B------:R-:W-:Y:S04]  /*4380*/  ISETP.NE.U32.AND P0, PT, RZ, UR42, PT ;  /* 0x0000002aff007c0c */ /* 0x000fe8000bf05070 */
[----:B------:R-:W-:Y:S01]  /*4390*/  ISETP.NE.AND.EX P0, PT, RZ, UR43, PT, P0 ;  /* 0x0000002bff007c0c */ /* 0x000fe2000bf05300 */
[----:B------:R-:W4:Y:S01]  /*43a0*/  @!UP4 LDCU UR5, c[0x0][0xb0c] ;  /* 0x00016180ff05c7ac */ /* 0x000f220008000800 */
[----:B--2---:R-:W-:Y:S02]  /*43b0*/  UIMAD.WIDE.U32 UR8, UR14, UR16, URZ ;  /* 0x000000100e0872a5 */ /* 0x004fe4000f8e00ff */
[----:B------:R-:W-:Y:S05]  /*43c0*/  UIMAD.WIDE.U32 UR10, UR13, UR19, URZ ;  /* 0x000000130d0a72a5 */ /* 0x000fea000f8e00ff */
[----:B------:R-:W-:Y:S01]  /*43d0*/  @!UP4 UMOV UR4, UR9 ;  /* 0x000000090004cc82 */ /* 0x000fe20008000000 */
[----:B----4-:R-:W-:Y:S02]  /*43e0*/  @!UP4 UISETP.NE.AND UP0, UPT, UR5, 0x1, UPT ;  /* 0x000000010500c88c */ /* 0x010fe4000bf05270 */
[----:B------:R-:W-:Y:S01]  /*43f0*/  @!UP4 USHF.R.U32.HI UR4, URZ, UR17, UR4 ;  /* 0x00000011ff04c299 */ /* 0x000fe20008011604 */
[----:B------:R-:W-:Y:S03]  /*4400*/  @!UP4 UMOV UR7, UR11 ;  /* 0x0000000b0007cc82 */ /* 0x000fe60008000000 */
[----:B------:R-:W-:Y:S02]  /*4410*/  @!UP4 USEL UR8, UR14, UR4, !UP0 ;  /* 0x000000040e08c287 */ /* 0x000fe4000c000000 */
[----:B------:R-:W-:Y:S05]  /*4420*/  @!UP4 UISETP.NE.AND UP0, UPT, UR18, 0x1, UPT ;  /* 0x000000011200c88c */ /* 0x000fea000bf05270 */
[----:B------:R-:W2:Y:S02]  /*4430*/  @!UP4 LDCU UR4, c[0x0][0xb20] ;  /* 0x00016400ff04c7ac */ /* 0x000ea40008000800 */
[----:B--2---:R-:W-:Y:S04]  /*4440*/  @!UP4 USHF.R.U32.HI UR7, URZ, UR4, UR7 ;  /* 0x00000004ff07c299 */ /* 0x004fe80008011607 */
[----:B------:R-:W-:Y:S04]  /*4450*/  @!UP4 USEL UR7, UR13, UR7, !UP0 ;  /* 0x000000070d07c287 */ /* 0x000fe8000c000000 */
[----:B------:R-:W-:Y:S02]  /*4460*/  @!UP4 UIADD3 UR4, UPT, UPT, -UR8, UR7, URZ ;  /* 0x000000070804c290 */ /* 0x000fe4000fffe1ff */
[----:B------:R-:W-:Y:S02]  /*4470*/  @!UP4 UIADD3 UR7, UPT, UPT, UR8, -UR7, URZ ;  /* 0x800000070807c290 */ /* 0x000fe4000fffe0ff */
[----:B------:R-:W-:Y:S02]  /*4480*/  @!UP4 UIMAD UR14, UR4, UR5, UR14 ;  /* 0x00000005040ec2a4 */ /* 0x000fe4000f8e020e */
[----:B------:R-:W-:Y:S01]  /*4490*/  @!UP4 UIMAD UR13, UR7, UR18, UR13 ;  /* 0x00000012070dc2a4 */ /* 0x000fe2000f8e020d */
[----:B------:R-:W-:Y:S11]  /*44a0*/  BRA.U UP1, `(.L_x_73) ;  /* 0x0000000101107547 */ /* 0x000ff6000b800000 */
[----:B------:R-:W-:Y:S04]  /*44b0*/  MOV R2, UR49 ;  /* 0x0000003100027c02 */ /* 0x000fe80008000f00 */
[----:B------:R-:W-:Y:S04]  /*44c0*/  SHF.L.U32 R2, R2, 0x1f, RZ ;  /* 0x0000001f02027819 */ /* 0x000fe800000006ff */
[----:B------:R-:W2:Y:S02]  /*44d0*/  SYNCS.PHASECHK.TRANS64.TRYWAIT P1, [UR6+0xa8], R2 ;  /* 0x0000a802ff0075a7 */ /* 0x000ea40008021106 */
[----:B--2---:R-:W-:Y:S05]  /*44e0*/  @!P1 BRA `(.L_x_74) ;  /* 0x0000005c00689947 */ /* 0x004fea0003800000 */
.L_x_73:
[----:B------:R-:W-:Y:S05]  /*44f0*/  BRA.U !UP6, `(.L_x_75) ;  /* 0x000000010e407547 */ /* 0x000fea000b800000 */
[----:B------:R-:W-:Y:S01]  /*4500*/  UPLOP3.LUT UP2, UPT, UPT, UPT, UP5, 0x80, 0x8 ;  /* 0x000000000008789c */ /* 0x000fe20003f4f050 */
[----:B-1----:R-:W-:Y:S01]  /*4510*/  IMAD.MOV.U32 R0, RZ, RZ, 0x1 ;  /* 0x00000001ff007424 */ /* 0x002fe200078e00ff */
[----:B------:R-:W1:Y:S04]  /*4520*/  LDCU.64 UR8, c[0x0][0x358] ;  /* 0x00006b00ff0877ac */ /* 0x000e680008000a00 */
[----:B------:R-:W-:Y:S05]  /*4530*/  PLOP3.LUT P1, PT, PT, PT, UP2, 0x80, 0x8 ;  /* 0x000000000008781c */ /* 0x000fea0003f2f028 */
[----:B------:R-:W2:Y:S01]  /*4540*/  @UP2 LDCU.64 UR4, c[0x0][0x888] ;  /* 0x00011100ff0427ac */ /* 0x000ea20008000a00 */
[----:B------:R-:W-:Y:S04]  /*4550*/  @UP2 UIMAD UR7, UR36, UR42, URZ ;  /* 0x0000002a240722a4 */ /* 0x000fe8000f8e02ff */
[----:B--2---:R-:W-:Y:S06]  /*4560*/  @UP2 UIMAD.WIDE UR4, UR7, 0x4, UR4 ;  /* 0x00000004070428a5 */ /* 0x004fec000f8e0204 */
[----:B------:R-:W-:Y:S02]  /*4570*/  IMAD.U32 R2, RZ, RZ, UR4 ;  /* 0x00000004ff027e24 */ /* 0x000fe4000f8e00ff */
[----:B------:R-:W-:Y:S03]  /*4580*/  IMAD.U32 R3, RZ, RZ, UR5 ;  /* 0x00000005ff037e24 */ /* 0x000fe6000f8e00ff */
[----:B------:R-:W2:Y:S02]  /*4590*/  @!UP2 LDCU UR4, c[0x0][0x880] ;  /* 0x00011000ff04a7ac */ /* 0x000ea40008000800 */
[----:B-1---5:R1:W5:Y:S02]  /*45a0*/  @P1 LDG.E R157, desc[UR8][R2.64] ;  /* 0x00000008029d1981 */ /* 0x022364000c1e1900 */
[----:B-1----:R-:W-:Y:S05]  /*45b0*/  HFMA2 R2, -RZ, RZ, 0, 5.9604644775390625e-08 ;  /* 0x00000001ff027431 */ /* 0x002fea00000001ff */
[----:B------:R-:W-:Y:S04]  /*45c0*/  @P1 PRMT R4, R2, 0x7610, R4 ;  /* 0x0000761002041816 */ /* 0x000fe80000000004 */
[----:B------:R-:W-:Y:S05]  /*45d0*/  @!P1 PRMT R4, R0, 0x7610, R4 ;  /* 0x0000761000049816 */ /* 0x000fea0000000004 */
[----:B------:R4:W-:Y:S02]  /*45e0*/  STL.S16 [R1+0x40], R4 ;  /* 0x0000400401007387 */ /* 0x0009e40000100600 */
[----:B--2-4-:R-:W-:Y:S07]  /*45f0*/  @!P1 MOV R157, UR4 ;  /* 0x00000004009d9c02 */ /* 0x014fee0008000f00 */
.L_x_75:
[----:B-----5:R-:W-:Y:S01]  /*4600*/  @!P0 FSETP.EQ.AND P1, PT, R157, RZ, PT ;  /* 0x000000ff9d00820b */ /* 0x020fe20003f22000 */
[----:B------:R-:W-:Y:S01]  /*4610*/  @!UPT UIADD3 URZ, UPT, UPT, URZ, URZ, URZ ;  /* 0x000000fffffff290 */ /* 0x000fe2000fffe0ff */
[----:B------:R-:W-:Y:S11]  /*4620*/  @!P0 BRA `(.L_x_76) ;  /* 0x00000000001c8947 */ /* 0x000ff60003800000 */
[----:B------:R-:W-:Y:S01]  /*4630*/  PLOP3.LUT P1, PT, PT, PT, UP2, 0x80, 0x8 ;  /* 0x000000000008781c */ /* 0x000fe20003f2f028 */
[----:B-1----:R-:W2:Y:S03]  /*4640*/  LDL R0, [R1+0x40] ;  /* 0x0000400001007983 */ /* 0x002ea60000100800 */
[----:B------:R-:W-:Y:S02]  /*4650*/  PLOP3.LUT P1, PT, P1, PT, PT, 0x8, 0x80 ;  /* 0x000000000080781c */ /* 0x000fe40000f2e170 */
[----:B--2---:R-:W-:Y:S11]  /*4660*/  LOP3.LUT P0, RZ, R0, 0xff, RZ, 0xc0, !PT ;  /* 0x000000ff00ff7812 */ /* 0x004ff6000780c0ff */
[----:B------:R-:W-:Y:S02]  /*4670*/  @!UPT UIADD3 URZ, UPT, UPT, URZ, URZ, URZ ;  /* 0x000000fffffff290 */ /* 0x000fe4000fffe0ff */
[----:B------:R-:W-:Y:S11]  /*4680*/  @P0 FSETP.EQ.AND P1, PT, R157, RZ, PT ;  /* 0x000000ff9d00020b */ /* 0x000ff60003f22000 */
[----:B------:R-:W-:Y:S02]  /*4690*/  @!UPT UIADD3 URZ, UPT, UPT, URZ, URZ, URZ ;  /* 0x000000fffffff290 */ /* 0x000fe4000fffe0ff */
.L_x_76:
[----:B------:R-:W-:Y:S01]  /*46a0*/  ULEA UR5, UR30, UR6, 0x3 ;  /* 0x000000061e057291 */ /* 0x000fe2000f8e18ff */
[----:B-1----:R-:W-:Y:S02]  /*46b0*/  SHF.L.U32 R0, R11, 0x1f, RZ ;  /* 0x0000001f0b007819 */ /* 0x002fe400000006ff */
[----:B------:R-:W-:Y:S01]  /*46c0*/  ELECT P0, URZ, PT ;  /* 0x0000000000ff782f */ /* 0x000fe20003800000 */
[----:B------:R-:W-:Y:S05]  /*46d0*/  VIADD R10, R10, 0x1 ;  /* 0x000000010a0a7836 */ /* 0x000fea0000000000 */
[----:B------:R-:W1:Y:S02]  /*46e0*/  SYNCS.PHASECHK.TRANS64.TRYWAIT P2, [UR5+0x90], R0 ;  /* 0x00009000ff0075a7 */ /* 0x000e640008041105 */
[----:B-1----:R-:W-:Y:S05]  /*46f0*/  @!P2 BRA `(.L_x_77) ;  /* 0x0000005800fca947 */ /* 0x002fea0003800000 */
.L_x_145:
[----:B------:R-:W-:Y:S01]  /*4700*/  UIADD3 UR33, UPT, UPT, UR5, 0x80, URZ ;  /* 0x0000008005217890 */ /* 0x000fe2000fffe0ff */
[----:B------:R-:W-:Y:S01]  /*4710*/  PLOP3.LUT P0, PT, P1, P0, PT, 0xf2, 0x2f ;  /* 0x00000000002f781c */ /* 0x000fe20000f01e72 */
[----:B------:R-:W-:Y:S01]  /*4720*/  UMOV UR40, 0x0 ;  /* 0x0000000000287882 */ /* 0x000fe20000000000 */
[----:B------:R-:W-:Y:S01]  /*4730*/  UMOV UR41, 0x10000000 ;  /* 0x1000000000297882 */ /* 0x000fe20000000000 */
[----:B------:R-:W-:Y:S01]  /*4740*/  UMOV UR28, UR36 ;  /* 0x00000024001c7c82 */ /* 0x000fe20008000000 */
[----:B------:R-:W-:Y:S01]  /*4750*/  UMOV UR12, UR36 ;  /* 0x00000024000c7c82 */ /* 0x000fe20008000000 */
[----:B------:R-:W-:Y:S01]  /*4760*/  UMOV UR20, UR36 ;  /* 0x0000002400147c82 */ /* 0x000fe20008000000 */
[----:B------:R-:W-:Y:S01]  /*4770*/  UMOV UR25, UR33 ;  /* 0x0000002100197c82 */ /* 0x000fe20008000000 */
[----:B------:R-:W-:Y:S01]  /*4780*/  UMOV UR9, UR33 ;  /* 0x0000002100097c82 */ /* 0x000fe20008000000 */
[----:B------:R-:W-:Y:S01]  /*4790*/  UMOV UR17, UR33 ;  /* 0x0000002100117c82 */ /* 0x000fe20008000000 */
[C---:B------:R-:W-:Y:S04]  /*47a0*/  ISETP.NE.AND P1, PT, R10.reuse, 0x2, PT ;  /* 0x000000020a00780c */ /* 0x040fe80003f25270 */
[----:B------:R-:W-:Y:S01]  /*47b0*/  VOTEU.ALL UP0, P0 ;  /* 0x0000000000ff7886 */ /* 0x000fe20000000000 */
[----:B-1----:R-:W-:Y:S02]  /*47c0*/  SEL R0, RZ, 0x1, P1 ;  /* 0x00000001ff007807 */ /* 0x002fe40000800000 */
[----:B------:R-:W-:Y:S02]  /*47d0*/  SEL R10, R10, RZ, P1 ;  /* 0x000000ff0a0a7207 */ /* 0x000fe40000800000 */
[----:B------:R-:W-:Y:S01]  /*47e0*/  @!UP0 UIADD3 UR38, UP1, UPT, UR50, 0x580, URZ ;  /* 0x0000058032268890 */ /* 0x000fe2000ff3e0ff */
[----:B------:R-:W-:Y:S01]  /*47f0*/  LOP3.LUT R9, R9, R0, RZ, 0x3c, !PT ;  /* 0x0000000009097212 */ /* 0x000fe200078e3cff */
[----:B------:R-:W-:Y:S02]  /*4800*/  @!UP0 UIMAD UR4, UR30, 0xa000, UR6 ;  /* 0x0000a0001e0488a4 */ /* 0x000fe4000f8e0206 */
[----:B------:R-:W-:Y:S02]  /*4810*/  @!UP0 UIADD3.X UR39, UPT, UPT, URZ, UR51, URZ, UP1, !UPT ;  /* 0x00000033ff278290 */ /* 0x000fe40008ffe4ff */
[----:B------:R-:W-:Y:S02]  /*4820*/  @!UP0 USHF.L.U32 UR35, UR47, 0x7, URZ ;  /* 0x000000072f238899 */ /* 0x000fe400080006ff */
[----:B------:R-:W-:Y:S02]  /*4830*/  @!UP0 UIMAD UR34, UR48, 0xa0, URZ ;  /* 0x000000a0302288a4 */ /* 0x000fe4000f8e02ff */
[----:B------:R-:W-:Y:S02]  /*4840*/  @!UP0 UIADD3 UR32, UPT, UPT, UR4, 0x200, URZ ;  /* 0x0000020004208890 */ /* 0x000fe4000fffe0ff */
[----:B------:R-:W-:Y:S01]  /*4850*/  @!UP0 UIADD3 UR26, UPT, UPT, UR34, 0x20, URZ ;  /* 0x00000020221a8890 */ /* 0x000fe2000fffe0ff */
[----:B------:R-:W-:Y:S01]  /*4860*/  VOTEU.ALL UP1, P0 ;  /* 0x0000000000ff7886 */ /* 0x000fe20000020000 */
[----:B------:R-:W-:Y:S01]  /*4870*/  @!UP0 UIADD3 UR24, UPT, UPT, UR4, 0x2200, URZ ;  /* 0x0000220004188890 */ /* 0x000fe2000fffe0ff */
[----:B------:R-:W-:Y:S01]  /*4880*/  UMOV UR27, UR35 ;  /* 0x00000023001b7c82 */ /* 0x000fe20008000000 */
[----:B------:R-:W-:Y:S03]  /*4890*/  @!UP0 UIADD3 UR10, UPT, UPT, UR34, 0x40, URZ ;  /* 0x00000040220a8890 */ /* 0x000fe6000fffe0ff */
[----:B------:R1:W-:Y:S01]  /*48a0*/  @!UP1 UTMALDG.3D [UR32], [UR38], desc[UR40] ;  /* 0x00002820260095b4 */ /* 0x0003e20008011000 */
[----:B------:R-:W-:Y:S01]  /*48b0*/  @!UP0 UIADD3 UR8, UPT, UPT, UR4, 0x4200, URZ ;  /* 0x0000420004088890 */ /* 0x000fe2000fffe0ff */
[----:B------:R-:W-:Y:S01]  /*48c0*/  VOTEU.ALL UP1, P0 ;  /* 0x0000000000ff7886 */ /* 0x000fe20000020000 */
[----:B------:R-:W-:Y:S01]  /*48d0*/  UMOV UR11, UR35 ;  /* 0x00000023000b7c82 */ /* 0x000fe20008000000 */
[----:B------:R-:W-:Y:S02]  /*48e0*/  @!UP0 UIADD3 UR18, UPT, UPT, UR34, 0x60, URZ ;  /* 0x0000006022128890 */ /* 0x000fe4000fffe0ff */
[----:B------:R-:W-:Y:S01]  /*48f0*/  @!UP0 UIADD3 UR16, UPT, UPT, UR4, 0x6200, URZ ;  /* 0x0000620004108890 */ /* 0x000fe2000fffe0ff */
[----:B------:R-:W-:Y:S01]  /*4900*/  @!UP1 UTMALDG.3D [UR24], [UR38], desc[UR40] ;  /* 0x00002818260095b4 */ /* 0x000fe20008011000 */
[----:B------:R-:W-:Y:S01]  /*4910*/  UIADD3 UR48, UPT, UPT, UR13, UR61, URZ ;  /* 0x0000003d0d307290 */ /* 0x000fe2000fffe0ff */
[----:B------:R-:W-:Y:S01]  /*4920*/  VOTEU.ALL UP1, P0 ;  /* 0x0000000000ff7886 */ /* 0x000fe20000020000 */
[----:B------:R-:W-:Y:S01]  /*4930*/  UMOV UR19, UR35 ;  /* 0x0000002300137c82 */ /* 0x000fe20008000000 */
[----:B------:R-:W-:Y:S03]  /*4940*/  UIADD3 UR47, UPT, UPT, UR14, UR62, URZ ;  /* 0x0000003e0e2f7290 */ /* 0x000fe6000fffe0ff */
[----:B------:R2:W-:Y:S01]  /*4950*/  @!UP1 UTMALDG.3D [UR8], [UR38], desc[UR40] ;  /* 0x00002808260095b4 */ /* 0x0005e20008011000 */
[----:B------:R-:W-:Y:S01]  /*4960*/  UPLOP3.LUT UP1, UPT, UPT, UPT, UPT, 0x80, 0x8 ;  /* 0x000000000008789c */ /* 0x000fe20003f2f070 */
[----:B-1----:R-:W-:Y:S01]  /*4970*/  UMOV UR36, UR31 ;  /* 0x0000001f00247c82 */ /* 0x002fe20008000000 */
[----:B--2---:R-:W-:Y:S02]  /*4980*/  @!UP0 UIADD3 UR10, UPT, UPT, UR34, 0x80, URZ ;  /* 0x00000080220a8890 */ /* 0x004fe4000fffe0ff */
[----:B------:R-:W-:Y:S01]  /*4990*/  @!UP0 UIADD3 UR8, UPT, UPT, UR4, 0x8200, URZ ;  /* 0x0000820004088890 */ /* 0x000fe2000fffe0ff */
[----:B------:R-:W-:Y:S01]  /*49a0*/  VOTEU.ALL UP0, P0 ;  /* 0x0000000000ff7886 */ /* 0x000fe20000000000 */
[----:B------:R-:W-:Y:S04]  /*49b0*/  UIADD3 UR4, UPT, UPT, UR30, 0x1, URZ ;  /* 0x000000011e047890 */ /* 0x000fe8000fffe0ff */
[----:B------:R2:W-:Y:S01]  /*49c0*/  @!UP0 UTMALDG.3D [UR16], [UR38], desc[UR40] ;  /* 0x00002810260085b4 */ /* 0x0005e20008011000 */
[----:B------:R-:W-:Y:S04]  /*49d0*/  UISETP.NE.AND UP0, UPT, UR4, 0x2, UPT ;  /* 0x000000020400788c */ /* 0x000fe8000bf05270 */
[----:B------:R-:W-:Y:S02]  /*49e0*/  USEL UR7, URZ, 0x1, UP0 ;  /* 0x00000001ff077887 */ /* 0x000fe40008000000 */
[----:B------:R-:W-:Y:S02]  /*49f0*/  USEL UR30, UR4, URZ, UP0 ;  /* 0x000000ff041e7287 */ /* 0x000fe40008000000 */
[----:B------:R-:W-:Y:S01]  /*4a00*/  VOTEU.ALL UP0, P0 ;  /* 0x0000000000ff7886 */ /* 0x000fe20000000000 */
[----:B------:R-:W-:Y:S01]  /*4a10*/  UPRMT UR4, UR15, 0x654, UR33 ;  /* 0x000006540f047896 */ /* 0x000fe20008000021 */
[----:B------:R-:W-:Y:S03]  /*4a20*/  LOP3.LUT R11, R11, UR7, RZ, 0x3c, !PT ;  /* 0x000000070b0b7c12 */ /* 0x000fe6000f8e3cff */
[----:B------:R2:W-:Y:S01]  /*4a30*/  @!UP0 UTMALDG.3D [UR8], [UR38], desc[UR40] ;  /* 0x00002808260085b4 */ /* 0x0005e20008011000 */
[----:B------:R2:W-:Y:S04]  /*4a40*/  @!P0 SYNCS.ARRIVE.TRANS64.RED.A0TR RZ, [UR5+0x80], R8 ;  /* 0x00008008ffff89a7 */ /* 0x0005e80008300405 */
[----:B------:R-:W-:Y:S01]  /*4a50*/  SYNCS.ARRIVE.TRANS64.RED.A1T0 RZ, [UR4], RZ ;  /* 0x000000ffffff79a7 */ /* 0x000fe20008100404 */
[----:B------:R-:W-:Y:S05]  /*4a60*/  BRA.U UP3, `(.L_x_78) ;  /* 0xfffffff503047547 */ /* 0x000fea000b83ffff */
[----:B------:R-:W-:Y:S01]  /*4a70*/  UIADD3 UR6, UPT, UPT, UR6, 0x90, URZ ;  /* 0x0000009006067890 */ /* 0x000fe2000fffe0ff */
[----:B------:R-:W-:-:S03]  /*4a80*/  SHF.L.U32 R2, R11, 0x1f, RZ ;  /* 0x0000001f0b027819 */ /* 0x000fc600000006ff */
[----:B------:R-:W-:-:S09]  /*4a90*/  ULEA UR4, UR30, UR6, 0x3 ;  /* 0x000000061e047291 */ /* 0x000fd2000f8e18ff */
[----:B------:R-:W1:Y:S02]  /*4aa0*/  SYNCS.PHASECHK.TRANS64.TRYWAIT P0, [UR4], R2 ;  /* 0x00000002ff0075a7 */ /* 0x000e640008001104 */
[----:B-1----:R-:W-:Y:S05]  /*4ab0*/  @!P0 BRA `(.L_x_79) ;  /* 0x0000005800248947 */ /* 0x002fea0003800000 */
.L_x_147:
[----:B------:R-:W-:-:S04]  /*4ac0*/  UIADD3 UR4, UPT, UPT, UR30, 0x1, URZ ;  /* 0x000000011e047890 */ /* 0x000fc8000fffe0ff */
[----:B------:R-:W-:-:S04]  /*4ad0*/  UISETP.NE.AND UP0, UPT, UR4, 0x2, UPT ;  /* 0x000000020400788c */ /* 0x000fc8000bf05270 */
[----:B------:R-:W-:Y:S02]  /*4ae0*/  USEL UR5, URZ, 0x1, UP0 ;  /* 0x00000001ff057887 */ /* 0x000fe40008000000 */
[----:B------:R-:W-:-:S04]  /*4af0*/  USEL UR4, UR4, URZ, UP0 ;  /* 0x000000ff04047287 */ /* 0x000fc80008000000 */
[----:B------:R-:W-:Y:S01]  /*4b00*/  ULEA UR4, UR4, UR6, 0x3 ;  /* 0x0000000604047291 */ /* 0x000fe2000f8e18ff */
[----:B-1----:R-:W-:-:S04]  /*4b10*/  LOP3.LUT R2, R11, UR5, RZ, 0x3c, !PT ;  /* 0x000000050b027c12 */ /* 0x002fc8000f8e3cff */
[----:B------:R-:W-:Y:S01]  /*4b20*/  SHF.L.U32 R2, R2, 0x1f, RZ ;  /* 0x0000001f02027819 */ /* 0x000fe200000006ff */
[----:B------:R-:W-:-:S07]  /*4b30*/  IMAD.U32 R0, RZ, RZ, UR4 ;  /* 0x00000004ff007e24 */ /* 0x000fce000f8e00ff */
.L_x_80:
[----:B-1----:R1:W4:Y:S02]  /*4b40*/  SYNCS.PHASECHK.TRANS64.TRYWAIT P0, [R0+URZ], R2 ;  /* 0x00000002000075a7 */ /* 0x00232400080011ff */
[----:B----4-:R-:W-:Y:S05]  /*4b50*/  @!P0 NANOSLEEP.SYNCS 0x989680 ;  /* 0x009896800000895d */ /* 0x010fea0003900000 */
[----:B------:R-:W4:Y:S02]  /*4b60*/  @!P0 SYNCS.PHASECHK.TRANS64 P0, [R0+URZ], R2 ;  /* 0x00000002000085a7 */ /* 0x000f2400080010ff */
[----:B--234-:R-:W-:Y:S05]  /*4b70*/  @P0 EXIT ;  /* 0x000000000000094d */ /* 0x01cfea0003800000 */
[----:B------:R-:W-:Y:S05]  /*4b80*/  BRA `(.L_x_80) ;  /* 0xfffffffc00ec7947 */ /* 0x000fea000383ffff */
.L_x_70:
[----:B------:R-:W-:-:S06]  /*4b90*/  UISETP.GE.AND UP0, UPT, UR18, 0x4, UPT ;  /* 0x000000041200788c */ /* 0x000fcc000bf06270 */
[----:B------:R-:W-:-:S13]  /*4ba0*/  PLOP3.LUT P0, PT, PT, PT, UP0, 0x80, 0x8 ;  /* 0x000000000008781c */ /* 0x000fda0003f0f008 */
[----:B-1----:R-:W-:Y:S05]  /*4bb0*/  @!P0 EXIT ;  /* 0x000000000000894d */ /* 0x002fea0003800000 */
[----:B------:R-:W-:Y:S01]  /*4bc0*/  BAR.SYNC.DEFER_BLOCKING 0x6, 0xa0 ;  /* 0x0182800000007b1d */ /* 0x000fe20000010000 */
[----:B------:R-:W-:-:S05]  /*4bd0*/  IMAD.U32 R2, R2, 0x10000, RZ ;  /* 0x0001000002027824 */ /* 0x000fca00078e00ff */
[----:B------:R-:W-:Y:S01]  /*4be0*/  UMOV UR4, 0x400 ;  /* 0x0000040000047882 */ /* 0x000fe20000000000 */
[----:B------:R-:W-:Y:S01]  /*4bf0*/  LOP3.LUT R2, R2, 0x600000, RZ, 0xc0, !PT ;  /* 0x0060000002027812 */ /* 0x000fe200078ec0ff */
[----:B------:R-:W-:Y:S01]  /*4c00*/  ULEA UR4, UR15, UR4, 0x18 ;  /* 0x000000040f047291 */ /* 0x000fe2000f8ec0ff */
[----:B------:R-:W1:Y:S01]  /*4c10*/  LDCU UR41, c[0x0][0xb0c] ;  /* 0x00016180ff2977ac */ /* 0x000e620008000800 */
[----:B------:R-:W2:Y:S01]  /*4c20*/  LDCU UR40, c[0x0][0xb30] ;  /* 0x00016600ff2877ac */ /* 0x000ea20008000800 */
[----:B------:R-:W3:Y:S01]  /*4c30*/  LDCU.64 UR42, c[0x0][0xb28] ;  /* 0x00016500ff2a77ac */ /* 0x000ee20008000a00 */
[----:B------:R-:W4:Y:S05]  /*4c40*/  LDCU.128 UR56, c[0x0][0xb10] ;  /* 0x00016200ff3877ac */ /* 0x000f2a0008000c00 */
[----:B------:R-:W1:Y:S02]  /*4c50*/  LDS R0, [UR4+0x150] ;  /* 0x00015004ff007984 */ /* 0x000e640008000800 */
[----:B------:R-:W2:Y:S01]  /*4c60*/  LDCU.64 UR4, c[0x0][0x888] ;  /* 0x00011100ff0477ac */ /* 0x000ea20008000a00 */
[----:B------:R-:W-:Y:S01]  /*4c70*/  UMOV UR54, 0x1 ;  /* 0x0000000100367882 */ /* 0x000fe20000000000 */
[----:B------:R-:W-:Y:S01]  /*4c80*/  UMOV UR46, URZ ;  /* 0x000000ff002e7c82 */ /* 0x000fe20008000000 */
[----:B------:R-:W-:Y:S01]  /*4c90*/  UMOV UR53, URZ ;  /* 0x000000ff00357c82 */ /* 0x000fe20008000000 */
[----:B------:R-:W-:Y:S01]  /*4ca0*/  UMOV UR18, URZ ;  /* 0x000000ff00127c82 */ /* 0x000fe20008000000 */
[----:B------:R-:W-:Y:S01]  /*4cb0*/  UMOV UR52, URZ ;  /* 0x000000ff00347c82 */ /* 0x000fe20008000000 */
[----:B------:R-:W-:Y:S01]  /*4cc0*/  UMOV UR45, URZ ;  /* 0x000000ff002d7c82 */ /* 0x000fe20008000000 */
[----:B------:R-:W-:Y:S01]  /*4cd0*/  UMOV UR51, URZ ;  /* 0x000000ff00337c82 */ /* 0x000fe20008000000 */
[----:B------:R-:W-:Y:S01]  /*4ce0*/  UMOV UR50, URZ ;  /* 0x000000ff00327c82 */ /* 0x000fe20008000000 */
[----:B--2---:R-:W-:Y:S01]  /*4cf0*/  IMAD.U32 R6, RZ, RZ, UR4 ;  /* 0x00000004ff067e24 */ /* 0x004fe2000f8e00ff */
[----:B------:R-:W-:-:S04]  /*4d00*/  MOV R3, UR5 ;  /* 0x0000000500037c02 */ /* 0x000fc80008000f00 */
[----:B------:R2:W-:Y:S04]  /*4d10*/  STL [R1+0x48], R6 ;  /* 0x0000480601007387 */ /* 0x0005e80000100800 */
[----:B------:R2:W-:Y:S01]  /*4d20*/  STL [R1+0x44], R3 ;  /* 0x0000440301007387 */ /* 0x0005e20000100800 */
[----:B-1-34-:R-:W-:-:S07]  /*4d30*/  IADD3 R2, PT, PT, R0, R2, RZ ;  /* 0x0000000200027210 */ /* 0x01afce0007ffe0ff */
.L_x_104:
[----:B-1----:R-:W1:Y:S01]  /*4d40*/  S2UR UR44, SR_CgaCtaId ;  /* 0x00000000002c79c3 */ /* 0x002e620000008800 */
[----:B------:R-:W-:Y:S01]  /*4d50*/  UMOV UR4, 0x400 ;  /* 0x0000040000047882 */ /* 0x000fe20000000000 */
[----:B--2---:R-:W-:Y:S04]  /*4d60*/  MOV R3, UR52 ;  /* 0x0000003400037c02 */ /* 0x004fe80008000f00 */
[----:B------:R-:W-:Y:S01]  /*4d70*/  SHF.L.U32 R3, R3, 0x1f, RZ ;  /* 0x0000001f03037819 */ /* 0x000fe200000006ff */
[----:B-1----:R-:W-:Y:S04]  /*4d80*/  ULEA UR39, UR44, UR4, 0x18 ;  /* 0x000000042c277291 */ /* 0x002fe8000f8ec0ff */
[----:B------:R-:W-:Y:S09]  /*4d90*/  ULEA UR4, UR18, UR39, 0x3 ;  /* 0x0000002712047291 */ /* 0x000ff2000f8e18ff */
[----:B------:R-:W1:Y:S02]  /*4da0*/  SYNCS.PHASECHK.TRANS64.TRYWAIT P0, [UR4+0xb0], R3 ;  /* 0x0000b003ff0075a7 */ /* 0x000e640008001104 */
[----:B-1---5:R-:W-:Y:S05]  /*4db0*/  @!P0 BRA `(.L_x_81) ;  /* 0x00000054007c8947 */ /* 0x022fea0003800000 */
.L_x_149:
[----:B------:R-:W-:Y:S02]  /*4dc0*/  ULEA UR5, UR18, UR39, 0x4 ;  /* 0x0000002712057291 */ /* 0x000fe4000f8e20ff */
[----:B------:R-:W-:Y:S01]  /*4dd0*/  UIADD3 UR4, UPT, UPT, UR4, 0xc0, URZ ;  /* 0x000000c004047890 */ /* 0x000fe2000fffe0ff */
[----:B------:R-:W2:Y:S03]  /*4de0*/  LDCU UR10, c[0x0][0xb24] ;  /* 0x00016480ff0a77ac */ /* 0x000ea60008000800 */
[----:B------:R-:W-:Y:S03]  /*4df0*/  UPRMT UR4, URZ, 0x654, UR4 ;  /* 0x00000654ff047896 */ /* 0x000fe60008000004 */
[----:B------:R-:W3:Y:S01]  /*4e00*/  LDS.128 R4, [UR5+0x130] ;  /* 0x00013005ff047984 */ /* 0x000ee20008000c00 */
[----:B------:R-:W-:Y:S01]  /*4e10*/  @!PT LDS RZ, [RZ] ;  /* 0x00000000fffff984 */ /* 0x000fe20000000800 */
[----:B------:R-:W-:Y:S01]  /*4e20*/  @!PT LDS RZ, [RZ] ;  /* 0x00000000fffff984 */ /* 0x000fe20000000800 */
[----:B------:R-:W-:Y:S01]  /*4e30*/  @!PT LDS RZ, [RZ] ;  /* 0x00000000fffff984 */ /* 0x000fe20000000800 */
[----:B------:R-:W-:Y:S01]  /*4e40*/  @!PT LDS RZ, [RZ] ;  /* 0x00000000fffff984 */ /* 0x000fe20000000800 */
[----:B------:R4:W-:Y:S07]  /*4e50*/  MEMBAR.ALL.CTA ;  /* 0x0000000000007992 */ /* 0x0009ee0000008000 */
[----:B----4-:R-:W4:Y:S02]  /*4e60*/  FENCE.VIEW.ASYNC.S ;  /* 0x00000000000073c6 */ /* 0x010f240000000000 */
[----:B----4-:R-:W-:Y:S01]  /*4e70*/  SYNCS.ARRIVE.TRANS64.RED.A1T0 RZ, [UR4], RZ ;  /* 0x000000ffffff79a7 */ /* 0x010fe20008100404 */
[----:B---3--:R-:W-:Y:S11]  /*4e80*/  LOP3.LUT P0, RZ, R6, 0x1, RZ, 0xc0, !PT ;  /* 0x0000000106ff7812 */ /* 0x008ff6000780c0ff */
[----:B------:R-:W-:Y:S02]  /*4e90*/  @!UPT UIADD3 URZ, UPT, UPT, URZ, URZ, URZ ;  /* 0x000000fffffff290 */ /* 0x000fe4000fffe0ff */
[----:B------:R-:W-:Y:S01]  /*4ea0*/  VOTEU.ANY UP0, P0 ;  /* 0x0000000000ff7886 */ /* 0x000fe20000000100 */
[----:B------:R-:W-:Y:S01]  /*4eb0*/  PLOP3.LUT P3, PT, PT, PT, UP0, 0x80, 0x8 ;  /* 0x000000000008781c */ /* 0x000fe20003f6f008 */
[----:B------:R-:W-:Y:S01]  /*4ec0*/  UP2UR UR55, UPR, URZ, 0x1 ;  /* 0x00000001ff377883 */ /* 0x000fe20008000000 */
[----:B------:R-:W-:Y:S02]  /*4ed0*/  PLOP3.LUT P1, PT, PT, PT, UP0, 0x80, 0x8 ;  /* 0x000000000008781c */ /* 0x000fe40003f2f008 */
[----:B------:R-:W-:Y:S02]  /*4ee0*/  PLOP3.LUT P2, PT, PT, PT, UP0, 0x80, 0x8 ;  /* 0x000000000008781c */ /* 0x000fe40003f4f008 */
[----:B------:R-:W-:Y:S01]  /*4ef0*/  PLOP3.LUT P0, PT, PT, PT, UP0, 0x80, 0x8 ;  /* 0x000000000008781c */ /* 0x000fe20003f0f008 */
[----:B--2---:R-:W-:Y:S06]  /*4f00*/  UISETP.GE.AND UP0, UPT, UR10, 0x1, UPT ;  /* 0x000000010a00788c */ /* 0x004fec000bf06270 */
[----:B-1----:R-:W-:Y:S02]  /*4f10*/  @P3 MOV R3, R4 ;  /* 0x0000000400033202 */ /* 0x002fe40000000f00 */
[----:B------:R-:W-:Y:S02]  /*4f20*/  @P1 LOP3.LUT R0, R5, 0xffff, RZ, 0xc0, !PT ;  /* 0x0000ffff05001812 */ /* 0x000fe400078ec0ff */
[----:B------:R-:W-:Y:S02]  /*4f30*/  @P2 R2UR UR38, R3 ;  /* 0x00000000032622ca */ /* 0x000fe400000e0000 */
[----:B------:R-:W-:Y:S01]  /*4f40*/  @P0 R2UR UR37, R0 ;  /* 0x00000000002502ca */ /* 0x000fe200000e0000 */
[----:B------:R-:W-:Y:S03]  /*4f50*/  @!UPT UIADD3 URZ, UPT, UPT, URZ, URZ, URZ ;  /* 0x000000fffffff290 */ /* 0x000fe6000fffe0ff */
[----:B------:R-:W-:Y:S11]  /*4f60*/  BRA.U !UP0, `(.L_x_82) ;  /* 0x0000000108cc7547 */ /* 0x000ff6000b800000 */
[----:B------:R-:W1:Y:S01]  /*4f70*/  LDCU UR6, c[0x0][0xb20] ;  /* 0x00016400ff0677ac */ /* 0x000e620008000800 */
[----:B------:R-:W2:Y:S01]  /*4f80*/  LDCU UR7, c[0x0][0x370] ;  /* 0x00006e00ff0777ac */ /* 0x000ea20008000800 */
[----:B------:R-:W3:Y:S01]  /*4f90*/  LDCU UR4, c[0x0][0x374] ;  /* 0x00006e80ff0477ac */ /* 0x000ee20008000800 */
[----:B------:R-:W-:Y:S02]  /*4fa0*/  UISETP.NE.AND UP0, UPT, UR58, 0x1, UPT ;  /* 0x000000013a00788c */ /* 0x000fe4000bf05270 */
[----:B------:R-:W-:Y:S02]  /*4fb0*/  UIMAD.WIDE.U32 UR12, UR37, UR59, URZ ;  /* 0x0000003b250c72a5 */ /* 0x000fe4000f8e00ff */
[----:B------:R-:W-:Y:S02]  /*4fc0*/  UISETP.NE.AND UP1, UPT, UR41, 0x1, UPT ;  /* 0x000000012900788c */ /* 0x000fe4000bf25270 */
[----:B------:R-:W-:Y:S02]  /*4fd0*/  UISETP.NE.AND UP2, UPT, UR10, 0x1, UPT ;  /* 0x000000010a00788c */ /* 0x000fe4000bf45270 */
[----:B------:R-:W-:Y:S02]  /*4fe0*/  UIMAD.WIDE.U32 UR16, UR38, UR56, URZ ;  /* 0x00000038261072a5 */ /* 0x000fe4000f8e00ff */
[----:B--2---:R-:W-:Y:S02]  /*4ff0*/  UIMAD.WIDE.U32 UR14, UR7, UR56, URZ ;  /* 0x00000038070e72a5 */ /* 0x004fe4000f8e00ff */
[----:B---3--:R-:W-:Y:S07]  /*5000*/  UIMAD.WIDE.U32 UR8, UR4, UR59, URZ ;  /* 0x0000003b040872a5 */ /* 0x008fee000f8e00ff */
[----:B------:R-:W-:Y:S02]  /*5010*/  UMOV UR5, UR9 ;  /* 0x0000000900057c82 */ /* 0x000fe40008000000 */
[----:B-1----:R-:W-:Y:S03]  /*5020*/  @UP0 USHF.R.U32.HI UR4, URZ, UR6, UR5 ;  /* 0x00000006ff040299 */ /* 0x002fe60008011605 */
[----:B------:R-:W-:Y:S01]  /*5030*/  UMOV UR5, UR13 ;  /* 0x0000000d00057c82 */ /* 0x000fe20008000000 */
[----:B------:R-:W-:Y:S02]  /*5040*/  UIMAD.WIDE.U32 UR8, UR4, UR42, URZ ;  /* 0x0000002a040872a5 */ /* 0x000fe4000f8e00ff */
[----:B------:R-:W-:Y:S03]  /*5050*/  USHF.R.U32.HI UR6, URZ, UR6, UR5 ;  /* 0x00000006ff067299 */ /* 0x000fe60008011605 */
[----:B------:R-:W-:Y:S01]  /*5060*/  UMOV UR5, UR15 ;  /* 0x0000000f00057c82 */ /* 0x000fe20008000000 */
[----:B------:R-:W-:Y:S02]  /*5070*/  USEL UR6, UR37, UR6, !UP0 ;  /* 0x0000000625067287 */ /* 0x000fe4000c000000 */
[----:B------:R-:W-:Y:S01]  /*5080*/  @UP1 USHF.R.U32.HI UR7, URZ, UR57, UR5 ;  /* 0x00000039ff071299 */ /* 0x000fe20008011605 */
[----:B------:R-:W-:Y:S02]  /*5090*/  UMOV UR8, UR9 ;  /* 0x0000000900087c82 */ /* 0x000fe40008000000 */
[----:B------:R-:W-:Y:S01]  /*50a0*/  UMOV UR5, UR17 ;  /* 0x0000001100057c82 */ /* 0x000fe20008000000 */
[----:B------:R-:W-:Y:S02]  /*50b0*/  UIMAD.WIDE.U32 UR12, UR7, UR42, URZ ;  /* 0x0000002a070c72a5 */ /* 0x000fe4000f8e00ff */
[----:B------:R-:W-:Y:S02]  /*50c0*/  @UP2 USHF.R.U32.HI UR4, URZ, UR43, UR8 ;  /* 0x0000002bff042299 */ /* 0x000fe40008011608 */
[----:B------:R-:W-:Y:S02]  /*50d0*/  USHF.R.U32.HI UR5, URZ, UR57, UR5 ;  /* 0x00000039ff057299 */ /* 0x000fe40008011605 */
[----:B------:R-:W-:Y:S02]  /*50e0*/  UIMAD UR4, UR10, UR4, URZ ;  /* 0x000000040a0472a4 */ /* 0x000fe4000f8e02ff */
[----:B------:R-:W-:Y:S02]  /*50f0*/  USEL UR5, UR38, UR5, !UP1 ;  /* 0x0000000526057287 */ /* 0x000fe4000c800000 */
[----:B------:R-:W-:Y:S01]  /*5100*/  UISETP.GE.AND UP0, UPT, UR6, UR4, UPT ;  /* 0x000000040600728c */ /* 0x000fe2000bf06270 */
[----:B------:R-:W-:Y:S01]  /*5110*/  UMOV UR8, UR13 ;  /* 0x0000000d00087c82 */ /* 0x000fe20008000000 */
[----:B------:R-:W-:Y:S02]  /*5120*/  UIMAD.WIDE.U32 UR12, UR6, UR42, URZ ;  /* 0x0000002a060c72a5 */ /* 0x000fe4000f8e00ff */
[----:B------:R-:W-:Y:S04]  /*5130*/  @UP2 USHF.R.U32.HI UR7, URZ, UR43, UR8 ;  /* 0x0000002bff072299 */ /* 0x000fe80008011608 */
[----:B------:R-:W-:Y:S01]  /*5140*/  UIMAD UR8, UR10, UR7, URZ ;  /* 0x000000070a0872a4 */ /* 0x000fe2000f8e02ff */
[----:B------:R-:W-:Y:S03]  /*5150*/  UMOV UR4, UR13 ;  /* 0x0000000d00047c82 */ /* 0x000fe60008000000 */
[----:B------:R-:W-:Y:S02]  /*5160*/  UISETP.GE.OR UP0, UPT, UR5, UR8, UP0 ;  /* 0x000000080500728c */ /* 0x000fe40008706670 */
[----:B------:R-:W-:Y:S02]  /*5170*/  USHF.R.U32.HI UR4, URZ, UR43, UR4 ;  /* 0x0000002bff047299 */ /* 0x000fe40008011604 */
[----:B------:R-:W-:Y:S02]  /*5180*/  UIMAD.WIDE.U32 UR8, UR5, UR42, URZ ;  /* 0x0000002a050872a5 */ /* 0x000fe4000f8e00ff */
[----:B------:R-:W-:Y:S02]  /*5190*/  USEL UR12, UR6, UR4, !UP2 ;  /* 0x00000004060c7287 */ /* 0x000fe4000d000000 */
[----:B------:R-:W-:Y:S02]  /*51a0*/  UIADD3 UR8, UPT, UPT, -UR5, URZ, URZ ;  /* 0x000000ff05087290 */ /* 0x000fe4000fffe1ff */
[----:B------:R-:W-:Y:S01]  /*51b0*/  UIADD3 UR11, UPT, UPT, -UR12, URZ, URZ ;  /* 0x000000ff0c0b7290 */ /* 0x000fe2000fffe1ff */
[----:B------:R-:W-:Y:S01]  /*51c0*/  @!UP0 UMOV UR4, UR9 ;  /* 0x0000000900048c82 */ /* 0x000fe20008000000 */
[----:B------:R-:W-:Y:S02]  /*51d0*/  UIADD3 UR9, UPT, UPT, -UR6, URZ, URZ ;  /* 0x000000ff06097290 */ /* 0x000fe4000fffe1ff */
[----:B------:R-:W-:Y:S02]  /*51e0*/  @!UP0 USHF.R.U32.HI UR4, URZ, UR43, UR4 ;  /* 0x0000002bff048299 */ /* 0x000fe40008011604 */
[----:B------:R-:W-:Y:S02]  /*51f0*/  UIMAD UR11, UR10, UR11, UR6 ;  /* 0x0000000b0a0b72a4 */ /* 0x000fe4000f8e0206 */
[----:B------:R-:W-:Y:S04]  /*5200*/  @!UP0 USEL UR4, UR5, UR4, !UP2 ;  /* 0x0000000405048287 */ /* 0x000fe8000d000000 */
[----:B------:R-:W-:Y:S02]  /*5210*/  @!UP0 UIMAD UR11, UR7, UR11, UR4 ;  /* 0x0000000b070b82a4 */ /* 0x000fe4000f8e0204 */
[----:B------:R-:W-:Y:S02]  /*5220*/  @!UP0 UIADD3 UR12, UPT, UPT, UR12, -UR4, URZ ;  /* 0x800000040c0c8290 */ /* 0x000fe4000fffe0ff */
[----:B------:R-:W-:Y:S02]  /*5230*/  UIMAD UR7, UR41, UR8, UR38 ;  /* 0x00000008290772a4 */ /* 0x000fe4000f8e0226 */
[----:B------:R-:W-:Y:S02]  /*5240*/  @!UP0 UIMAD UR6, UR12, UR10, UR5 ;  /* 0x0000000a0c0682a4 */ /* 0x000fe4000f8e0205 */
[----:B------:R-:W-:Y:S01]  /*5250*/  UIMAD UR4, UR58, UR9, UR37 ;  /* 0x000000093a0472a4 */ /* 0x000fe2000f8e0225 */
[----:B------:R-:W-:Y:S02]  /*5260*/  @!UP0 UMOV UR5, UR11 ;  /* 0x0000000b00058c82 */ /* 0x000fe40008000000 */
[----:B------:R-:W-:Y:S02]  /*5270*/  UIMAD UR38, UR5, UR41, UR7 ;  /* 0x00000029052672a4 */ /* 0x000fe4000f8e0207 */
[----:B------:R-:W-:Y:S11]  /*5280*/  UIMAD UR37, UR6, UR58, UR4 ;  /* 0x0000003a062572a4 */ /* 0x000ff6000f8e0204 */
[----:B------:R-:W-:Y:S01]  /*5290*/  @!UPT UIADD3 URZ, UPT, UPT, URZ, URZ, URZ ;  /* 0x000000fffffff290 */ /* 0x000fe2000fffe0ff */
.L_x_82:
[----:B------:R-:W-:Y:S02]  /*52a0*/  UISETP.NE.AND UP0, UPT, UR40, 0x1, UPT ;  /* 0x000000012800788c */ /* 0x000fe4000bf05270 */
[----:B------:R-:W-:Y:S02]  /*52b0*/  UISETP.NE.AND UP1, UPT, UR55, URZ, UPT ;  /* 0x000000ff3700728c */ /* 0x000fe4000bf25270 */
[----:B------:R-:W-:Y:S04]  /*52c0*/  UIADD3 UR49, UPT, UPT, UR18, 0x1, URZ ;  /* 0x0000000112317890 */ /* 0x000fe8000fffe0ff */
[----:B------:R-:W-:Y:S02]  /*52d0*/  PLOP3.LUT P1, PT, PT, PT, UP1, 0x80, 0x8 ;  /* 0x000000000008781c */ /* 0x000fe40003f2f018 */
[----:B------:R-:W-:Y:S01]  /*52e0*/  PLOP3.LUT P0, PT, PT, PT, UP1, 0x80, 0x8 ;  /* 0x000000000008781c */ /* 0x000fe20003f0f018 */
[----:B------:R-:W1:Y:S01]  /*52f0*/  @!UP0 LDCU.128 UR12, c[0x0][0xb10] ;  /* 0x00016200ff0c87ac */ /* 0x000e620008000c00 */
[----:B------:R-:W2:Y:S09]  /*5300*/  @!UP0 LDCU UR5, c[0x0][0xb0c] ;  /* 0x00016180ff0587ac */ /* 0x000eb20008000800 */
[----:B------:R-:W-:Y:S01]  /*5310*/  @P1 SHF.R.U32.HI R4, RZ, 0x10, R5 ;  /* 0x00000010ff041819 */ /* 0x000fe20000011605 */
[----:B------:R-:W3:Y:S03]  /*5320*/  @!UP0 LDCU UR10, c[0x0][0xb20] ;  /* 0x00016400ff0a87ac */ /* 0x000ee60008000800 */
[----:B------:R-:W-:Y:S01]  /*5330*/  @P0 R2UR UR60, R4 ;  /* 0x00000000043c02ca */ /* 0x000fe200000e0000 */
[----:B-1----:R-:W-:Y:S02]  /*5340*/  UIMAD.WIDE.U32 UR8, UR38, UR12, URZ ;  /* 0x0000000c260872a5 */ /* 0x002fe4000f8e00ff */
[----:B------:R-:W-:Y:S02]  /*5350*/  UIMAD.WIDE.U32 UR6, UR37, UR15, URZ ;  /* 0x0000000f250672a5 */ /* 0x000fe4000f8e00ff */
[----:B------:R-:W-:Y:S03]  /*5360*/  @!UP0 UISETP.NE.AND UP1, UPT, UR14, 0x1, UPT ;  /* 0x000000010e00888c */ /* 0x000fe6000bf25270 */
[----:B------:R-:W-:Y:S01]  /*5370*/  @!UP0 UMOV UR4, UR9 ;  /* 0x0000000900048c82 */ /* 0x000fe20008000000 */
[----:B--2---:R-:W-:Y:S02]  /*5380*/  @!UP0 UISETP.NE.AND UP2, UPT, UR5, 0x1, UPT ;  /* 0x000000010500888c */ /* 0x004fe4000bf45270 */
[----:B------:R-:W-:Y:S01]  /*5390*/  @!UP0 USHF.R.U32.HI UR4, URZ, UR13, UR4 ;  /* 0x0000000dff048299 */ /* 0x000fe20008011604 */
[----:B------:R-:W-:Y:S02]  /*53a0*/  @!UP0 UMOV UR6, UR7 ;  /* 0x0000000700068c82 */ /* 0x000fe40008000000 */
[----:B---3--:R-:W-:Y:S02]  /*53b0*/  @!UP0 USHF.R.U32.HI UR6, URZ, UR10, UR6 ;  /* 0x0000000aff068299 */ /* 0x008fe40008011606 */
[----:B------:R-:W-:Y:S02]  /*53c0*/  @!UP0 USEL UR7, UR38, UR4, !UP2 ;  /* 0x0000000426078287 */ /* 0x000fe4000d000000 */
[----:B------:R-:W-:Y:S04]  /*53d0*/  @!UP0 USEL UR6, UR37, UR6, !UP1 ;  /* 0x0000000625068287 */ /* 0x000fe8000c800000 */
[----:B------:R-:W-:Y:S02]  /*53e0*/  @!UP0 UIADD3 UR4, UPT, UPT, -UR7, UR6, URZ ;  /* 0x0000000607048290 */ /* 0x000fe4000fffe1ff */
[----:B------:R-:W-:Y:S02]  /*53f0*/  @!UP0 UIADD3 UR6, UPT, UPT, UR7, -UR6, URZ ;  /* 0x8000000607068290 */ /* 0x000fe4000fffe0ff */
[----:B------:R-:W-:Y:S02]  /*5400*/  UIADD3 UR7, UPT, UPT, UR39, 0x200, URZ ;  /* 0x0000020027077890 */ /* 0x000fe4000fffe0ff */
[----:B------:R-:W-:Y:S02]  /*5410*/  @!UP0 UIMAD UR38, UR4, UR5, UR38 ;  /* 0x00000005042682a4 */ /* 0x000fe4000f8e0226 */
[----:B------:R-:W-:Y:S02]  /*5420*/  @!UP0 UIMAD UR37, UR6, UR14, UR37 ;  /* 0x0000000e062582a4 */ /* 0x000fe4000f8e0225 */
[----:B------:R-:W-:Y:S09]  /*5430*/  ULOP3.LUT UP0, URZ, UR7, 0x1b0, URZ, 0xc0, !UPT ;  /* 0x000001b007ff7892 */ /* 0x000ff2000f80c0ff */
[----:B------:R-:W-:Y:S05]  /*5440*/  BRA.U !UP0, `(.L_x_83) ;  /* 0x00000001087c7547 */ /* 0x000fea000b800000 */
[----:B------:R-:W1:Y:S01]  /*5450*/  LDCU.64 UR8, c[0x4][0x80] ;  /* 0x01001000ff0877ac */ /* 0x000e620008000a00 */
[----:B------:R-:W-:Y:S01]  /*5460*/  MOV R16, 0x0 ;  /* 0x0000000000107802 */ /* 0x000fe20000000f00 */
[----:B------:R-:W-:Y:S02]  /*5470*/  HFMA2 R12, -RZ, RZ, 0, 5.9604644775390625e-08 ;  /* 0x00000001ff0c7431 */ /* 0x000fe400000001ff */
[----:B------:R-:W-:Y:S01]  /*5480*/  IMAD.MOV.U32 R8, RZ, RZ, 0x70 ;  /* 0x00000070ff087424 */ /* 0x000fe200078e00ff */
[----:B------:R2:W3:Y:S01]  /*5490*/  LDC.64 R14, c[0x4][R16] ;  /* 0x01000000100e7b82 */ /* 0x0004e20000000a00 */
[----:B------:R-:W4:Y:S01]  /*54a0*/  LDCU.64 UR6, c[0x4][0x88] ;  /* 0x01001100ff0677ac */ /* 0x000f220008000a00 */
[----:B------:R-:W-:Y:S01]  /*54b0*/  IMAD.MOV.U32 R13, RZ, RZ, RZ ;  /* 0x000000ffff0d7224 */ /* 0x000fe200078e00ff */
[----:B------:R-:W2:Y:S01]  /*54c0*/  LDCU.64 UR4, c[0x4][0x8] ;  /* 0x01000100ff0477ac */ /* 0x000ea20008000a00 */
[----:B-1----:R-:W-:Y:S01]  /*54d0*/  MOV R5, UR9 ;  /* 0x0000000900057c02 */ /* 0x002fe20008000f00 */
[----:B------:R-:W-:Y:S01]  /*54e0*/  IMAD.U32 R4, RZ, RZ, UR8 ;  /* 0x00000008ff047e24 */ /* 0x000fe2000f8e00ff */
[----:B----4-:R-:W-:Y:S01]  /*54f0*/  MOV R7, UR7 ;  /* 0x0000000700077c02 */ /* 0x010fe20008000f00 */
[----:B------:R-:W-:Y:S01]  /*5500*/  IMAD.U32 R6, RZ, RZ, UR6 ;  /* 0x00000006ff067e24 */ /* 0x000fe2000f8e00ff */
[----:B--2---:R-:W-:Y:S01]  /*5510*/  MOV R11, UR5 ;  /* 0x00000005000b7c02 */ /* 0x004fe20008000f00 */
[----:B------:R-:W-:Y:S02]  /*5520*/  IMAD.U32 R10, RZ, RZ, UR4 ;  /* 0x00000004ff0a7e24 */ /* 0x000fe4000f8e00ff */
[----:B------:R-:W-:Y:S07]  /*5530*/  LEPC R20, `(.L_x_84) ;  /* 0x000000001014794e */ /* 0x000fee0000000000 */
[----:B---3-5:R-:W-:Y:S05]  /*5540*/  CALL.ABS.NOINC R14 ;  /* 0x000000000e007343 */ /* 0x028fea0003c00000 */
.L_x_84:
[----:B------:R-:W1:Y:S01]  /*5550*/  LDCU.64 UR8, c[0x4][0x80] ;  /* 0x01001000ff0877ac */ /* 0x000e620008000a00 */
[----:B------:R-:W2:Y:S01]  /*5560*/  LDC.64 R16, c[0x4][R16] ;  /* 0x0100000010107b82 */ /* 0x000ea20000000a00 */
[----:B------:R-:W-:Y:S02]  /*5570*/  HFMA2 R12, -RZ, RZ, 0, 5.9604644775390625e-08 ;  /* 0x00000001ff0c7431 */ /* 0x000fe400000001ff */
[----:B------:R-:W-:Y:S02]  /*5580*/  IMAD.MOV.U32 R8, RZ, RZ, 0x70 ;  /* 0x00000070ff087424 */ /* 0x000fe400078e00ff */
[----:B------:R-:W-:Y:S01]  /*5590*/  IMAD.MOV.U32 R13, RZ, RZ, RZ ;  /* 0x000000ffff0d7224 */ /* 0x000fe200078e00ff */
[----:B------:R-:W3:Y:S01]  /*55a0*/  LDCU.64 UR6, c[0x4][0x88] ;  /* 0x01001100ff0677ac */ /* 0x000ee20008000a00 */
[----:B------:R-:W4:Y:S01]  /*55b0*/  LDCU.64 UR4, c[0x4][0x8] ;  /* 0x01000100ff0477ac */ /* 0x000f220008000a00 */
[----:B-1----:R-:W-:Y:S02]  /*55c0*/  MOV R4, UR8 ;  /* 0x0000000800047c02 */ /* 0x002fe40008000f00 */
[----:B------:R-:W-:Y:S02]  /*55d0*/  MOV R5, UR9 ;  /* 0x0000000900057c02 */ /* 0x000fe40008000f00 */
[----:B---3--:R-:W-:Y:S01]  /*55e0*/  MOV R7, UR7 ;  /* 0x0000000700077c02 */ /* 0x008fe20008000f00 */
[----:B------:R-:W-:Y:S01]  /*55f0*/  IMAD.U32 R6, RZ, RZ, UR6 ;  /* 0x00000006ff067e24 */ /* 0x000fe2000f8e00ff */
[----:B----4-:R-:W-:Y:S01]  /*5600*/  MOV R11, UR5 ;  /* 0x00000005000b7c02 */ /* 0x010fe20008000f00 */
[----:B------:R-:W-:Y:S02]  /*5610*/  IMAD.U32 R10, RZ, RZ, UR4 ;  /* 0x00000004ff0a7e24 */ /* 0x000fe4000f8e00ff */
[----:B------:R-:W-:Y:S07]  /*5620*/  LEPC R20, `(.L_x_83) ;  /* 0x000000001014794e */ /* 0x000fee0000000000 */
[----:B--2---:R-:W-:Y:S05]  /*5630*/  CALL.ABS.NOINC R16 ;  /* 0x0000000010007343 */ /* 0x004fea0003c00000 */
.L_x_83:
[----:B------:R-:W-:Y:S01]  /*5640*/  PLOP3.LUT P1, PT, PT, PT, PT, 0x8, 0x80 ;  /* 0x000000000080781c */ /* 0x000fe20003f2e170 */
[----:B------:R-:W-:Y:S01]  /*5650*/  UISETP.NE.AND UP1, UPT, UR63, URZ, UPT ;  /* 0x000000ff3f00728c */ /* 0x000fe2000bf25270 */
[----:B------:R1:W5:Y:S01]  /*5660*/  LDL R17, [R1+0x40] ;  /* 0x0000400001117983 */ /* 0x0003620000100800 */
[----:B------:R-:W2:Y:S01]  /*5670*/  LDC.64 R6, c[0x0][0x890] ;  /* 0x00022400ff067b82 */ /* 0x000ea20000000a00 */
[----:B------:R-:W3:Y:S03]  /*5680*/  S2R R16, SR_TID.X ;  /* 0x0000000000107919 */ /* 0x000ee60000002100 */
[----:B------:R-:W-:Y:S04]  /*5690*/  PLOP3.LUT P0, PT, PT, PT, UP1, 0x80, 0x8 ;  /* 0x000000000008781c */ /* 0x000fe80003f0f018 */
[----:B------:R-:W4:Y:S01]  /*56a0*/  LDC.64 R4, c[0x0][0x8b0] ;  /* 0x00022c00ff047b82 */ /* 0x000f220000000a00 */
[----:B------:R-:W1:Y:S01]  /*56b0*/  @UP1 LDCU.64 UR4, c[0x0][0x888] ;  /* 0x00011100ff0417ac */ /* 0x000e620008000a00 */
[----:B--2---:R-:W-:Y:S01]  /*56c0*/  ISETP.NE.U32.AND P3, PT, R6, RZ, PT ;  /* 0x000000ff0600720c */ /* 0x004fe20003f65070 */
[----:B-1----:R-:W-:Y:S03]  /*56d0*/  @UP1 UISETP.NE.U32.AND UP0, UPT, UR4, URZ, UPT ;  /* 0x000000ff0400128c */ /* 0x002fe6000bf05070 */
[----:B------:R-:W-:Y:S02]  /*56e0*/  ISETP.NE.AND.EX P3, PT, R7, RZ, PT, P3 ;  /* 0x000000ff0700720c */ /* 0x000fe40003f65330 */
[----:B----4-:R-:W-:Y:S01]  /*56f0*/  ISETP.NE.U32.AND P4, PT, R4, RZ, PT ;  /* 0x000000ff0400720c */ /* 0x010fe20003f85070 */
[----:B------:R-:W-:Y:S01]  /*5700*/  @UP1 UISETP.NE.AND.EX UP0, UPT, UR5, URZ, UPT, UP0 ;  /* 0x000000ff0500128c */ /* 0x000fe2000bf05300 */
[----:B------:R-:W-:Y:S02]  /*5710*/  @P0 PLOP3.LUT P1, PT, P3, PT, PT, 0x80, 0x8 ;  /* 0x000000000008081c */ /* 0x000fe40001f2f070 */
[----:B------:R-:W-:Y:S01]  /*5720*/  ISETP.NE.AND.EX P4, PT, R5, RZ, PT, P4 ;  /* 0x000000ff0500720c */ /* 0x000fe20003f85340 */
[----:B------:R-:W-:Y:S06]  /*5730*/  @UP1 USEL UR4, URZ, 0xffffffff, UP0 ;  /* 0xffffffffff041887 */ /* 0x000fec0008000000 */
[----:B---3--:R-:W-:Y:S06]  /*5740*/  @!P3 BRA `(.L_x_85) ;  /* 0x00000000003cb947 */ /* 0x008fec0003800000 */
[----:B------:R-:W1:Y:S01]  /*5750*/  LDC.64 R8, c[0x0][0x888] ;  /* 0x00022200ff087b82 */ /* 0x000e620000000a00 */
[----:B------:R-:W2:Y:S01]  /*5760*/  LDCU.64 UR6, c[0x0][0x358] ;  /* 0x00006b00ff0677ac */ /* 0x000ea20008000a00 */
[----:B------:R-:W-:Y:S02]  /*5770*/  IMAD.MOV.U32 R3, RZ, RZ, 0x1 ;  /* 0x00000001ff037424 */ /* 0x000fe400078e00ff */
[----:B------:R-:W-:Y:S01]  /*5780*/  IMAD.MOV.U32 R0, RZ, RZ, 0x1 ;  /* 0x00000001ff007424 */ /* 0x000fe200078e00ff */
[----:B-1----:R-:W-:Y:S04]  /*5790*/  ISETP.NE.U32.AND P2, PT, R8, RZ, PT ;  /* 0x000000ff0800720c */ /* 0x002fe80003f45070 */
[----:B------:R-:W-:Y:S11]  /*57a0*/  ISETP.NE.AND.EX P2, PT, R9, RZ, PT, P2 ;  /* 0x000000ff0900720c */ /* 0x000ff60003f45320 */
[----:B------:R-:W-:Y:S02]  /*57b0*/  @!UPT UIADD3 URZ, UPT, UPT, URZ, URZ, URZ ;  /* 0x000000fffffff290 */ /* 0x000fe4000fffe0ff */
[----:B------:R-:W1:Y:S01]  /*57c0*/  @P2 LDC.64 R8, c[0x0][0x888] ;  /* 0x00022200ff082b82 */ /* 0x000e620000000a00 */
[----:B------:R-:W-:Y:S01]  /*57d0*/  @P2 IMAD R6, R6, UR36, RZ ;  /* 0x0000002406062c24 */ /* 0x000fe2000f8e02ff */
[----:B-----5:R-:W-:Y:S04]  /*57e0*/  @P2 PRMT R17, R3, 0x7610, R17 ;  /* 0x0000761003112816 */ /* 0x020fe80000000011 */
[----:B------:R-:W-:Y:S05]  /*57f0*/  @!P2 PRMT R17, R0, 0x7610, R17 ;  /* 0x000076100011a816 */ /* 0x000fea0000000011 */
[----:B------:R3:W-:Y:S01]  /*5800*/  STL.S16 [R1+0x40], R17 ;  /* 0x0000401101007387 */ /* 0x0007e20000100600 */
[----:B-1----:R-:W-:Y:S05]  /*5810*/  @P2 IMAD.WIDE R8, R6, 0x4, R8 ;  /* 0x0000000406082825 */ /* 0x002fea00078e0208 */
[----:B--2---:R3:W5:Y:S02]  /*5820*/  @P2 LDG.E R157, desc[UR6][R8.64] ;  /* 0x00000006089d2981 */ /* 0x004764000c1e1900 */
[----:B---3--:R-:W1:Y:S02]  /*5830*/  @!P2 LDC R157, c[0x0][0x880] ;  /* 0x00022000ff9dab82 */ /* 0x008e640000000800 */
.L_x_85:
[----:B------:R-:W-:Y:S05]  /*5840*/  @!P4 BRA `(.L_x_86) ;  /* 0x000000000028c947 */ /* 0x000fea0003800000 */
[----:B------:R-:W2:Y:S01]  /*5850*/  LDC.64 R6, c[0x0][0x8a8] ;  /* 0x00022a00ff067b82 */ /* 0x000ea20000000a00 */
[----:B------:R-:W3:Y:S01]  /*5860*/  LDCU.64 UR6, c[0x0][0x358] ;  /* 0x00006b00ff0677ac */ /* 0x000ee20008000a00 */
[----:B--2---:R-:W-:Y:S04]  /*5870*/  ISETP.NE.U32.AND P2, PT, R6, RZ, PT ;  /* 0x000000ff0600720c */ /* 0x004fe80003f45070 */
[----:B------:R-:W-:Y:S11]  /*5880*/  ISETP.NE.AND.EX P2, PT, R7, RZ, PT, P2 ;  /* 0x000000ff0700720c */ /* 0x000ff60003f45320 */
[----:B------:R-:W-:Y:S02]  /*5890*/  @!UPT UIADD3 URZ, UPT, UPT, URZ, URZ, URZ ;  /* 0x000000fffffff290 */ /* 0x000fe4000fffe0ff */
[----:B------:R-:W2:Y:S01]  /*58a0*/  @P2 LDC.64 R6, c[0x0][0x8a8] ;  /* 0x00022a00ff062b82 */ /* 0x000ea20000000a00 */
[----:B------:R-:W-:Y:S04]  /*58b0*/  @P2 IMAD R4, R4, UR36, RZ ;  /* 0x0000002404042c24 */ /* 0x000fe8000f8e02ff */
[----:B--2---:R-:W-:Y:S05]  /*58c0*/  @P2 IMAD.WIDE R6, R4, 0x4, R6 ;  /* 0x0000000404062825 */ /* 0x004fea00078e0206 */
[----:B---3-5:R2:W5:Y:S02]  /*58d0*/  @P2 LDG.E R154, desc[UR6][R6.64] ;  /* 0x00000006069a2981 */ /* 0x028564000c1e1900 */
[----:B--2---:R-:W3:Y:S02]  /*58e0*/  @!P2 LDC R154, c[0x0][0x8a0] ;  /* 0x00022800ff9aab82 */ /* 0x004ee40000000800 */
.L_x_86:
[----:B-1---5:R-:W-:Y:S01]  /*58f0*/  @P0 FSETP.NEU.AND P4, PT, R157, RZ, PT ;  /* 0x000000ff9d00020b */ /* 0x022fe20003f8d000 */
[----:B------:R-:W-:Y:S01]  /*5900*/  IMAD.U32 R0, RZ, RZ, UR4 ;  /* 0x00000004ff007e24 */ /* 0x000fe2000f8e00ff */
[----:B------:R-:W-:Y:S01]  /*5910*/  @P0 LOP3.LUT P2, RZ, R17, 0xff, RZ, 0xc0, !PT ;  /* 0x000000ff11ff0812 */ /* 0x000fe2000784c0ff */
[----:B------:R-:W-:Y:S01]  /*5920*/  IMAD.SHL.U32 R4, R16, 0x20, RZ ;  /* 0x0000002010047824 */ /* 0x000fe200078e00ff */
[----:B------:R-:W-:Y:S01]  /*5930*/  @P0 SEL R3, RZ, 0xffffffff, P4 ;  /* 0xffffffffff030807 */ /* 0x000fe20002000000 */
[----:B------:R-:W-:Y:S01]  /*5940*/  IMAD.U32 R5, RZ, RZ, UR54 ;  /* 0x00000036ff057e24 */ /* 0x000fe2000f8e00ff */
[----:B------:R-:W-:Y:S01]  /*5950*/  BSSY B1, `(.L_x_87) ;  /* 0x00000af000017945 */ /* 0x000fe20003800000 */
[----:B------:R-:W-:Y:S01]  /*5960*/  IMAD.U32 R155, RZ, RZ, UR45 ;  /* 0x0000002dff9b7e24 */ /* 0x000fe2000f8e00ff */
[----:B------:R-:W-:Y:S01]  /*5970*/  @P1 SEL R3, R0, R3, !P2 ;  /* 0x0000000300031207 */ /* 0x000fe20005000000 */
[----:B------:R-:W-:Y:S01]  /*5980*/  IMAD.SHL.U32 R0, R16, 0x4, RZ ;  /* 0x0000000410007824 */ /* 0x000fe200078e00ff */
[----:B------:R-:W-:Y:S02]  /*5990*/  PLOP3.LUT P5, PT, PT, PT, PT, 0x8, 0x80 ;  /* 0x000000000080781c */ /* 0x000fe40003fae170 */
[----:B------:R-:W-:Y:S02]  /*59a0*/  CS2R R250, SRZ ;  /* 0x0000000000fa7805 */ /* 0x000fe4000001ff00 */
[----:B------:R-:W-:Y:S02]  /*59b0*/  @P0 LOP3.LUT R3, R3, 0x1, RZ, 0xc0, !PT ;  /* 0x0000000103030812 */ /* 0x000fe400078ec0ff */
[----:B------:R-:W-:Y:S02]  /*59c0*/  CS2R R248, SRZ ;  /* 0x0000000000f87805 */ /* 0x000fe4000001ff00 */
[----:B------:R-:W-:Y:S02]  /*59d0*/  CS2R R246, SRZ ;  /* 0x0000000000f67805 */ /* 0x000fe4000001ff00 */
[----:B------:R-:W-:Y:S02]  /*59e0*/  CS2R R244, SRZ ;  /* 0x0000000000f47805 */ /* 0x000fe4000001ff00 */
[----:B------:R-:W-:Y:S02]  /*59f0*/  ISETP.NE.U32.OR P6, PT, R3, 0x1, !P0 ;  /* 0x000000010300780c */ /* 0x000fe400047c5470 */
[----:B------:R-:W-:Y:S02]  /*5a00*/  CS2R R238, SRZ ;  /* 0x0000000000ee7805 */ /* 0x000fe4000001ff00 */
[----:B------:R-:W-:Y:S02]  /*5a10*/  LOP3.LUT R3, R4, 0xc0, RZ, 0xc0, !PT ;  /* 0x000000c004037812 */ /* 0x000fe400078ec0ff */
[----:B------:R-:W-:Y:S02]  /*5a20*/  CS2R R236, SRZ ;  /* 0x0000000000ec7805 */ /* 0x000fe4000001ff00 */
[----:B------:R-:W-:Y:S02]  /*5a30*/  P2R R6, PR, RZ, 0x40 ;  /* 0x00000040ff067803 */ /* 0x000fe40000000000 */
[----:B------:R-:W-:Y:S02]  /*5a40*/  CS2R R234, SRZ ;  /* 0x0000000000ea7805 */ /* 0x000fe4000001ff00 */
[----:B------:R-:W-:Y:S02]  /*5a50*/  LOP3.LUT R0, R3, 0x18, R0, 0xf8, !PT ;  /* 0x0000001803007812 */ /* 0x000fe400078ef800 */
[----:B------:R-:W-:Y:S02]  /*5a60*/  CS2R R232, SRZ ;  /* 0x0000000000e87805 */ /* 0x000fe4000001ff00 */
[----:B------:R-:W-:Y:S01]  /*5a70*/  LOP3.LUT R3, R5, 0x1, RZ, 0x3c, !PT ;  /* 0x0000000105037812 */ /* 0x000fe200078e3cff */
[----:B------:R1:W-:Y:S01]  /*5a80*/  STL [R1+0x4c], R6 ;  /* 0x00004c0601007387 */ /* 0x0003e20000100800 */
[----:B------:R-:W-:Y:S02]  /*5a90*/  LOP3.LUT R0, R0, 0xf20, R4, 0xf8, !PT ;  /* 0x00000f2000007812 */ /* 0x000fe400078ef804 */
[----:B------:R-:W-:Y:S02]  /*5aa0*/  CS2R R230, SRZ ;  /* 0x0000000000e67805 */ /* 0x000fe4000001ff00 */
[----:B------:R-:W-:Y:S01]  /*5ab0*/  LEA R5, R155, UR39, 0x3 ;  /* 0x000000279b057c11 */ /* 0x000fe2000f8e18ff */
[----:B------:R2:W-:Y:S01]  /*5ac0*/  STL [R1+0x38], RZ ;  /* 0x000038ff01007387 */ /* 0x0005e20000100800 */
[----:B------:R-:W-:Y:S02]  /*5ad0*/  @P6 SHF.L.U32 R4, R3, 0x1f, RZ ;  /* 0x0000001f03046819 */ /* 0x000fe400000006ff */
[----:B------:R-:W-:Y:S02]  /*5ae0*/  CS2R R228, SRZ ;  /* 0x0000000000e47805 */ /* 0x000fe4000001ff00 */
[----:B------:R-:W-:Y:S01]  /*5af0*/  LEA R0, R0, UR39, 0x1 ;  /* 0x0000002700007c11 */ /* 0x000fe2000f8e08ff */
[----:B------:R2:W-:Y:S01]  /*5b00*/  STL [R1+0x3c], RZ ;  /* 0x00003cff01007387 */ /* 0x0005e20000100800 */
[----:B------:R4:W3:Y:S01]  /*5b10*/  @P6 SYNCS.PHASECHK.TRANS64.TRYWAIT P0, [R5+URZ+0x80], R4 ;  /* 0x00008004050065a7 */ /* 0x0008e200080011ff */
[----:B------:R-:W-:Y:S02]  /*5b20*/  CS2R R222, SRZ ;  /* 0x0000000000de7805 */ /* 0x000fe4000001ff00 */
[----:B------:R-:W-:Y:S01]  /*5b30*/  CS2R R220, SRZ ;  /* 0x0000000000dc7805 */ /* 0x000fe2000001ff00 */
[----:B------:R2:W-:Y:S01]  /*5b40*/  STL [R1+0x30], RZ ;  /* 0x000030ff01007387 */ /* 0x0005e20000100800 */
[----:B------:R-:W-:Y:S01]  /*5b50*/  IMAD R155, R155, 0xa000, R0 ;  /* 0x0000a0009b9b7824 */ /* 0x000fe200078e0200 */
[----:B------:R-:W-:Y:S01]  /*5b60*/  CS2R R214, SRZ ;  /* 0x0000000000d67805 */ /* 0x000fe2000001ff00 */
[----:B------:R-:W-:Y:S01]  /*5b70*/  IMAD.SHL.U32 R0, R16, 0x10, RZ ;  /* 0x0000001010007824 */ /* 0x000fe200078e00ff */
[----:B------:R2:W-:Y:S01]  /*5b80*/  STL [R1+0x34], RZ ;  /* 0x000034ff01007387 */ /* 0x0005e20000100800 */
[----:B------:R-:W-:Y:S02]  /*5b90*/  CS2R R212, SRZ ;  /* 0x0000000000d47805 */ /* 0x000fe4000001ff00 */
[----:B------:R-:W-:Y:S02]  /*5ba0*/  CS2R R210, SRZ ;  /* 0x0000000000d27805 */ /* 0x000fe4000001ff00 */
[----:B------:R-:W-:Y:S01]  /*5bb0*/  CS2R R208, SRZ ;  /* 0x0000000000d07805 */ /* 0x000fe2000001ff00 */
[----:B------:R2:W-:Y:S01]  /*5bc0*/  STL [R1+0x28], RZ ;  /* 0x000028ff01007387 */ /* 0x0005e20000100800 */
[C---:B------:R-:W-:Y:S02]  /*5bd0*/  LOP3.LUT R7, R0.reuse, 0x20, RZ, 0xc0, !PT ;  /* 0x0000002000077812 */ /* 0x040fe400078ec0ff */
[----:B------:R-:W-:Y:S02]  /*5be0*/  CS2R R206, SRZ ;  /* 0x0000000000ce7805 */ /* 0x000fe4000001ff00 */
[----:B------:R-:W-:Y:S01]  /*5bf0*/  LOP3.LUT R0, R0, 0x40, RZ, 0xc0, !PT ;  /* 0x0000004000007812 */ /* 0x000fe200078ec0ff */
[----:B------:R2:W-:Y:S01]  /*5c00*/  STL [R1+0x2c], RZ ;  /* 0x00002cff01007387 */ /* 0x0005e20000100800 */
[----:B-1----:R-:W-:Y:S01]  /*5c10*/  IMAD.U32 R6, RZ, RZ, UR53 ;  /* 0x00000035ff067e24 */ /* 0x002fe2000f8e00ff */
[--C-:B------:R-:W-:Y:S02]  /*5c20*/  IADD3 R8, PT, PT, -R7, 0x200, R155.reuse ;  /* 0x0000020007087810 */ /* 0x100fe40007ffe19b */
[----:B------:R-:W-:Y:S01]  /*5c30*/  CS2R R204, SRZ ;  /* 0x0000000000cc7805 */ /* 0x000fe2000001ff00 */
[----:B------:R2:W-:Y:S01]  /*5c40*/  STL [R1+0x20], RZ ;  /* 0x000020ff01007387 */ /* 0x0005e20000100800 */
[----:B------:R-:W-:Y:S02]  /*5c50*/  IADD3 R7, PT, PT, -R0, 0x200, R155 ;  /* 0x0000020000077810 */ /* 0x000fe40007ffe19b */
[----:B------:R-:W-:Y:S02]  /*5c60*/  CS2R R198, SRZ ;  /* 0x0000000000c67805 */ /* 0x000fe4000001ff00 */
[----:B------:R-:W-:Y:S01]  /*5c70*/  SHF.L.U32 R6, R6, 0x1f, RZ ;  /* 0x0000001f06067819 */ /* 0x000fe200000006ff */
[----:B------:R2:W-:Y:S01]  /*5c80*/  STL [R1+0x24], RZ ;  /* 0x000024ff01007387 */ /* 0x0005e20000100800 */
[----:B------:R-:W-:Y:S01]  /*5c90*/  IMAD.IADD R0, R8, 0x1, -R0 ;  /* 0x0000000108007824 */ /* 0x000fe200078e0a00 */
[----:B------:R-:W-:Y:S01]  /*5ca0*/  CS2R R196, SRZ ;  /* 0x0000000000c47805 */ /* 0x000fe2000001ff00 */
[----:B----4-:R-:W-:Y:S01]  /*5cb0*/  IMAD.U32 R4, RZ, RZ, UR46 ;  /* 0x0000002eff047e24 */ /* 0x010fe2000f8e00ff */
[----:B------:R2:W-:Y:S01]  /*5cc0*/  STL [R1+0x18], RZ ;  /* 0x000018ff01007387 */ /* 0x0005e20000100800 */
[----:B------:R-:W-:Y:S02]  /*5cd0*/  CS2R R190, SRZ ;  /* 0x0000000000be7805 */ /* 0x000fe4000001ff00 */
[----:B------:R-:W-:Y:S02]  /*5ce0*/  CS2R R188, SRZ ;  /* 0x0000000000bc7805 */ /* 0x000fe4000001ff00 */
[----:B------:R-:W-:Y:S01]  /*5cf0*/  CS2R R186, SRZ ;  /* 0x0000000000ba7805 */ /* 0x000fe2000001ff00 */
[----:B------:R2:W-:Y:S01]  /*5d00*/  STL [R1+0x1c], RZ ;  /* 0x00001cff01007387 */ /* 0x0005e20000100800 */
[----:B------:R-:W-:Y:S02]  /*5d10*/  LEA R4, R4, UR39, 0x3 ;  /* 0x0000002704047c11 */ /* 0x000fe4000f8e18ff */
[----:B------:R-:W-:Y:S02]  /*5d20*/  CS2R R184, SRZ ;  /* 0x0000000000b87805 */ /* 0x000fe4000001ff00 */
[----:B------:R-:W-:Y:S01]  /*5d30*/  CS2R R182, SRZ ;  /* 0x0000000000b67805 */ /* 0x000fe2000001ff00 */
[----:B------:R2:W-:Y:S01]  /*5d40*/  STL [R1+0x10], RZ ;  /* 0x000010ff01007387 */ /* 0x0005e20000100800 */
[----:B------:R2:W1:Y:S01]  /*5d50*/  SYNCS.PHASECHK.TRANS64.TRYWAIT P4, [R4+URZ+0xd0], R6 ;  /* 0x0000d006040075a7 */ /* 0x00046200080811ff */
[----:B------:R-:W-:Y:S02]  /*5d60*/  CS2R R180, SRZ ;  /* 0x0000000000b47805 */ /* 0x000fe4000001ff00 */
[----:B------:R-:W-:Y:S01]  /*5d70*/  CS2R R174, SRZ ;  /* 0x0000000000ae7805 */ /* 0x000fe2000001ff00 */
[----:B------:R2:W-:Y:S01]  /*5d80*/  STL [R1+0x14], RZ ;  /* 0x000014ff01007387 */ /* 0x0005e20000100800 */
[----:B------:R-:W-:Y:S02]  /*5d90*/  CS2R R172, SRZ ;  /* 0x0000000000ac7805 */ /* 0x000fe4000001ff00 */
[----:B------:R-:W-:Y:S02]  /*5da0*/  CS2R R166, SRZ ;  /* 0x0000000000a67805 */ /* 0x000fe4000001ff00 */
[----:B------:R-:W-:Y:S01]  /*5db0*/  CS2R R164, SRZ ;  /* 0x0000000000a47805 */ /* 0x000fe2000001ff00 */
[----:B------:R2:W-:Y:S01]  /*5dc0*/  STL [R1+0x8], RZ ;  /* 0x000008ff01007387 */ /* 0x0005e20000100800 */
[----:B------:R-:W-:Y:S02]  /*5dd0*/  CS2R R162, SRZ ;  /* 0x0000000000a27805 */ /* 0x000fe4000001ff00 */
[----:B------:R-:W-:Y:S01]  /*5de0*/  CS2R R160, SRZ ;  /* 0x0000000000a07805 */ /* 0x000fe2000001ff00 */
[----:B------:R2:W-:Y:S04]  /*5df0*/  STL [R1+0xc], RZ ;  /* 0x00000cff01007387 */ /* 0x0005e80000100800 */
[----:B------:R2:W-:Y:S04]  /*5e00*/  STL [R1], RZ ;  /* 0x000000ff01007387 */ /* 0x0005e80000100800 */
[----:B------:R2:W-:Y:S04]  /*5e10*/  STL [R1+0x4], RZ ;  /* 0x000004ff01007387 */ /* 0x0005e80000100800 */
[----:B------:R2:W-:Y:S04]  /*5e20*/  STL [R1+0x58], R8 ;  /* 0x0000580801007387 */ /* 0x0005e80000100800 */
[----:B------:R2:W-:Y:S04]  /*5e30*/  STL [R1+0x54], R7 ;  /* 0x0000540701007387 */ /* 0x0005e80000100800 */
[----:B------:R2:W-:Y:S01]  /*5e40*/  STL [R1+0x50], R0 ;  /* 0x0000500001007387 */ /* 0x0005e20000100800 */
[----:B---3--:R-:W-:Y:S01]  /*5e50*/  @P6 PLOP3.LUT P5, PT, P0, PT, PT, 0x8, 0x80 ;  /* 0x000000000080681c */ /* 0x008fe200007ae170 */
[----:B------:R-:W-:Y:S01]  /*5e60*/  @!UPT UIADD3 URZ, UPT, UPT, URZ, URZ, URZ ;  /* 0x000000fffffff290 */ /* 0x000fe2000fffe0ff */
[----:B------:R-:W-:Y:S11]  /*5e70*/  @!P6 BRA `(.L_x_88) ;  /* 0x000000040070e947 */ /* 0x000ff60003800000 */
[----:B------:R-:W-:Y:S01]  /*5e80*/  FSETP.NEU.AND P2, PT, R157, RZ, PT ;  /* 0x000000ff9d00720b */ /* 0x000fe20003f4d000 */
[----:B------:R-:W3:Y:S01]  /*5e90*/  LDL R9, [R1+0x48] ;  /* 0x0000480001097983 */ /* 0x000ee20000100800 */
[----:B------:R-:W-:Y:S01]  /*5ea0*/  LOP3.LUT P1, RZ, R17, 0xff, RZ, 0xc0, !PT ;  /* 0x000000ff11ff7812 */ /* 0x000fe2000782c0ff */
[----:B------:R-:W-:Y:S01]  /*5eb0*/  BSSY B0, `(.L_x_89) ;  /* 0x000000f000007945 */ /* 0x000fe20003800000 */
[----:B--2---:R-:W-:Y:S01]  /*5ec0*/  SEL R0, RZ, 0xffffffff, P2 ;  /* 0xffffffffff007807 */ /* 0x004fe20001000000 */
[----:B------:R-:W2:Y:S01]  /*5ed0*/  LDL R8, [R1+0x44] ;  /* 0x0000440001087983 */ /* 0x000ea20000100800 */
[----:B------:R-:W-:Y:S01]  /*5ee0*/  IMAD.MOV.U32 R162, RZ, RZ, RZ ;  /* 0x000000ffffa27224 */ /* 0x000fe200078e00ff */
[----:B---3--:R-:W-:Y:S02]  /*5ef0*/  R2UR UR5, R9 ;  /* 0x00000000090572ca */ /* 0x008fe400000e0000 */
[----:B--2---:R-:W-:Y:S11]  /*5f00*/  R2UR UR4, R8 ;  /* 0x00000000080472ca */ /* 0x004ff600000e0000 */
[----:B------:R-:W-:Y:S04]  /*5f10*/  ISETP.NE.U32.AND P0, PT, RZ, UR5, PT ;  /* 0x00000005ff007c0c */ /* 0x000fe8000bf05070 */
[----:B------:R-:W-:Y:S04]  /*5f20*/  ISETP.NE.AND.EX P0, PT, RZ, UR4, PT, P0 ;  /* 0x00000004ff007c0c */ /* 0x000fe8000bf05300 */
[----:B------:R-:W-:Y:S04]  /*5f30*/  SEL R7, RZ, 0xffffffff, P0 ;  /* 0xffffffffff077807 */ /* 0x000fe80000000000 */
[----:B------:R-:W-:Y:S04]  /*5f40*/  @P3 SEL R0, R7, R0, !P1 ;  /* 0x0000000007003207 */ /* 0x000fe80004800000 */
[----:B------:R-:W-:Y:S01]  /*5f50*/  LOP3.LUT R0, R0, 0x1, RZ, 0xc0, !PT ;  /* 0x0000000100007812 */ /* 0x000fe200078ec0ff */
[----:B------:R-:W-:Y:S06]  /*5f60*/  @!P5 BRA `(.L_x_90) ;  /* 0x00000000000cd947 */ /* 0x000fec0003800000 */
[----:B------:R-:W-:Y:S04]  /*5f70*/  SHF.L.U32 R3, R3, 0x1f, RZ ;  /* 0x0000001f03037819 */ /* 0x000fe800000006ff */
[----:B------:R-:W2:Y:S02]  /*5f80*/  SYNCS.PHASECHK.TRANS64.TRYWAIT P0, [R5+URZ+0x80], R3 ;  /* 0x00008003050075a7 */ /* 0x000ea400080011ff */
[----:B--2---:R-:W-:Y:S05]  /*5f90*/  @!P0 BRA `(.L_x_91) ;  /* 0x00000044001c8947 */ /* 0x004fea0003800000 */
.L_x_90:
[----:B------:R-:W-:Y:S05]  /*5fa0*/  BSYNC B0 ;  /* 0x0000000000007941 */ /* 0x000fea0003800000 */
.L_x_89:
[----:B------:R-:W3:Y:S01]  /*5fb0*/  LDL R18, [R1+0x58] ;  /* 0x0000580001127983 */ /* 0x000ee20000100800 */
[----:B------:R-:W-:Y:S02]  /*5fc0*/  ISETP.NE.U32.AND P0, PT, R0, 0x1, PT ;  /* 0x000000010000780c */ /* 0x000fe40003f05070 */
[----:B------:R-:W-:Y:S02]  /*5fd0*/  CS2R R26, SRZ ;  /* 0x00000000001a7805 */ /* 0x000fe4000001ff00 */
[----:B------:R-:W-:Y:S01]  /*5fe0*/  CS2R R24, SRZ ;  /* 0x0000000000187805 */ /* 0x000fe2000001ff00 */
[----:B------:R-:W4:Y:S01]  /*5ff0*/  LDL R17, [R1+0x54] ;  /* 0x0000540001117983 */ /* 0x000f220000100800 */
[----:B------:R-:W-:Y:S01]  /*6000*/  IMAD.MOV.U32 R11, RZ, RZ, RZ ;  /* 0x000000ffff0b7224 */ /* 0x000fe200078e00ff */
[----:B------:R-:W-:Y:S02]  /*6010*/  CS2R R8, SRZ ;  /* 0x0000000000087805 */ /* 0x000fe4000001ff00 */
[----:B------:R-:W-:Y:S01]  /*6020*/  CS2R R22, SRZ ;  /* 0x0000000000167805 */ /* 0x000fe2000001ff00 */
[----:B------:R-:W5:Y:S01]  /*6030*/  LDL R7, [R1+0x50] ;  /* 0x0000500001077983 */ /* 0x000f620000100800 */
[----:B------:R-:W-:Y:S02]  /*6040*/  CS2R R20, SRZ ;  /* 0x0000000000147805 */ /* 0x000fe4000001ff00 */
[----:B------:R-:W-:Y:S02]  /*6050*/  CS2R R14, SRZ ;  /* 0x00000000000e7805 */ /* 0x000fe4000001ff00 */
[----:B------:R-:W-:Y:S01]  /*6060*/  CS2R R12, SRZ ;  /* 0x00000000000c7805 */ /* 0x000fe2000001ff00 */
[----:B------:R1:W5:Y:S01]  /*6070*/  LDL.LU R10, [R1+0x38] ;  /* 0x00003800010a7983 */ /* 0x0003620000300800 */
[----:B------:R-:W-:Y:S01]  /*6080*/  IMAD.MOV.U32 R163, RZ, RZ, RZ ;  /* 0x000000ffffa37224 */ /* 0x000fe200078e00ff */
[----:B------:R-:W-:Y:S02]  /*6090*/  CS2R R160, SRZ ;  /* 0x0000000000a07805 */ /* 0x000fe4000001ff00 */
[----:B------:R-:W-:Y:S01]  /*60a0*/  CS2R R166, SRZ ;  /* 0x0000000000a67805 */ /* 0x000fe2000001ff00 */
[----:B------:R-:W2:Y:S01]  /*60b0*/  @P0 LDS.128 R24, [R155+0x8200] ;  /* 0x008200009b180984 */ /* 0x000ea20000000c00 */
[----:B------:R-:W-:Y:S02]  /*60c0*/  CS2R R164, SRZ ;  /* 0x0000000000a47805 */ /* 0x000fe4000001ff00 */
[----:B------:R-:W-:Y:S02]  /*60d0*/  CS2R R174, SRZ ;  /* 0x0000000000ae7805 */ /* 0x000fe4000001ff00 */
[----:B------:R-:W-:Y:S01]  /*60e0*/  CS2R R172, SRZ ;  /* 0x0000000000ac7805 */ /* 0x000fe2000001ff00 */
[----:B------:R-:W-:Y:S01]  /*60f0*/  @P0 LDS.128 R160, [R155+0x200] ;  /* 0x000200009ba00984 */ /* 0x000fe20000000c00 */
[----:B------:R-:W-:Y:S02]  /*6100*/  CS2R R182, SRZ ;  /* 0x0000000000b67805 */ /* 0x000fe4000001ff00 */
[----:B------:R-:W-:Y:S02]  /*6110*/  CS2R R180, SRZ ;  /* 0x0000000000b47805 */ /* 0x000fe4000001ff00 */
[----:B------:R-:W-:Y:S02]  /*6120*/  CS2R R186, SRZ ;  /* 0x0000000000ba7805 */ /* 0x000fe4000001ff00 */
[----:B------:R-:W-:Y:S02]  /*6130*/  CS2R R184, SRZ ;  /* 0x0000000000b87805 */ /* 0x000fe4000001ff00 */
[----:B------:R-:W-:Y:S02]  /*6140*/  CS2R R190, SRZ ;  /* 0x0000000000be7805 */ /* 0x000fe4000001ff00 */
[----:B------:R-:W-:Y:S02]  /*6150*/  CS2R R188, SRZ ;  /* 0x0000000000bc7805 */ /* 0x000fe4000001ff00 */
        /* <DEDUP_REMOVED lines=22> */
[----:B------:R-:W-:Y:S03]  /*62c0*/  CS2R R248, SRZ ;  /* 0x0000000000f87805 */ /* 0x000fe6000001ff00 */
[----:B--2---:R-:W-:Y:S04]  /*62d0*/  STL.64 [R1], R24 ;  /* 0x0000001801007387 */ /* 0x004fe80000100a00 */
[----:B------:R-:W-:Y:S04]  /*62e0*/  STL.64 [R1+0x8], R26 ;  /* 0x0000081a01007387 */ /* 0x000fe80000100a00 */
[----:B---3--:R-:W-:Y:S04]  /*62f0*/  @P0 LDS.128 R20, [R18+0x8010] ;  /* 0x0080100012140984 */ /* 0x008fe80000000c00 */
[----:B----4-:R-:W-:Y:S04]  /*6300*/  @P0 LDS.128 R12, [R17+0x8020] ;  /* 0x00802000110c0984 */ /* 0x010fe80000000c00 */
[----:B------:R-:W-:Y:S04]  /*6310*/  @P0 LDS.128 R164, [R18+0x10] ;  /* 0x0000100012a40984 */ /* 0x000fe80000000c00 */
[----:B-----5:R-:W2:Y:S04]  /*6320*/  @P0 LDS.128 R8, [R7+0x8030] ;  /* 0x0080300007080984 */ /* 0x020ea80000000c00 */
[----:B------:R3:W4:Y:S04]  /*6330*/  @P0 LDS.128 R172, [R17+0x20] ;  /* 0x0000200011ac0984 */ /* 0x0007280000000c00 */
[----:B------:R3:W1:Y:S04]  /*6340*/  @P0 LDS.128 R180, [R7+0x30] ;  /* 0x0000300007b40984 */ /* 0x0006680000000c00 */
[----:B------:R3:W1:Y:S04]  /*6350*/  @P0 LDS.128 R188, [R18+0x2010] ;  /* 0x0020100012bc0984 */ /* 0x0006680000000c00 */
[----:B------:R3:W1:Y:S04]  /*6360*/  @P0 LDS.128 R196, [R17+0x2020] ;  /* 0x0020200011c40984 */ /* 0x0006680000000c00 */
[----:B------:R3:W1:Y:S04]  /*6370*/  @P0 LDS.128 R204, [R7+0x2030] ;  /* 0x0020300007cc0984 */ /* 0x0006680000000c00 */
[----:B------:R3:W1:Y:S04]  /*6380*/  @P0 LDS.128 R212, [R18+0x4010] ;  /* 0x0040100012d40984 */ /* 0x0006680000000c00 */
[----:B------:R3:W1:Y:S04]  /*6390*/  @P0 LDS.128 R220, [R17+0x4020] ;  /* 0x0040200011dc0984 */ /* 0x0006680000000c00 */
[----:B------:R3:W1:Y:S04]  /*63a0*/  @P0 LDS.128 R228, [R7+0x4030] ;  /* 0x0040300007e40984 */ /* 0x0006680000000c00 */
[----:B------:R3:W1:Y:S04]  /*63b0*/  @P0 LDS.128 R236, [R18+0x6010] ;  /* 0x0060100012ec0984 */ /* 0x0006680000000c00 */
[----:B--2---:R3:W-:Y:S04]  /*63c0*/  STL.64 [R1+0x30], R8 ;  /* 0x0000300801007387 */ /* 0x0047e80000100a00 */
[----:B------:R3:W2:Y:S04]  /*63d0*/  @P0 LDS.128 R244, [R17+0x6020] ;  /* 0x0060200011f40984 */ /* 0x0006a80000000c00 */
[----:B------:R3:W-:Y:S04]  /*63e0*/  STL.64 [R1+0x10], R20 ;  /* 0x0000101401007387 */ /* 0x0007e80000100a00 */
[----:B------:R3:W1:Y:S04]  /*63f0*/  @P0 LDS.128 R248, [R7+0x6030] ;  /* 0x0060300007f80984 */ /* 0x0006680000000c00 */
[----:B------:R3:W-:Y:S04]  /*6400*/  STL.64 [R1+0x18], R22 ;  /* 0x0000181601007387 */ /* 0x0007e80000100a00 */
[----:B------:R3:W-:Y:S04]  /*6410*/  STL.64 [R1+0x38], R10 ;  /* 0x0000380a01007387 */ /* 0x0007e80000100a00 */
[----:B------:R3:W-:Y:S04]  /*6420*/  STL.64 [R1+0x20], R12 ;  /* 0x0000200c01007387 */ /* 0x0007e80000100a00 */
[----:B----4-:R3:W-:Y:S02]  /*6430*/  STL.64 [R1+0x28], R14 ;  /* 0x0000280e01007387 */ /* 0x0107e40000100a00 */
.L_x_88:
[----:B------:R-:W-:Y:S05]  /*6440*/  BSYNC B1 ;  /* 0x0000000000017941 */ /* 0x000fea0003800000 */
.L_x_87:
[----:B---3--:R-:W-:Y:S01]  /*6450*/  SHF.R.U32.HI R18, RZ, 0x5, R16 ;  /* 0x00000005ff127819 */ /* 0x008fe20000011610 */
[----:B--2---:R-:W-:Y:S04]  /*6460*/  IMAD.U32 R0, RZ, RZ, UR46 ;  /* 0x0000002eff007e24 */ /* 0x004fe8000f8e00ff */
[----:B------:R-:W-:Y:S05]  /*6470*/  IMAD R17, R0, 0xa0, R2 ;  /* 0x000000a000117824 */ /* 0x000fea00078e0202 */
[----:B------:R-:W-:Y:S04]  /*6480*/  SHF.R.U32.HI R0, RZ, 0x15, R17 ;  /* 0x00000015ff007819 */ /* 0x000fe80000011611 */
[----:B------:R-:W-:Y:S01]  /*6490*/  LOP3.LUT P0, RZ, R0, 0x3, R18, 0x48, !PT ;  /* 0x0000000300ff7812 */ /* 0x000fe20007804812 */
[----:B------:R-:W-:Y:S01]  /*64a0*/  @!UPT UIADD3 URZ, UPT, UPT, URZ, URZ, URZ ;  /* 0x000000fffffff290 */ /* 0x000fe2000fffe0ff */
[----:B-1----:R-:W-:Y:S11]  /*64b0*/  @P4 BRA `(.L_x_92) ;  /* 0x0000000000084947 */ /* 0x002ff60003800000 */
[----:B------:R-:W1:Y:S02]  /*64c0*/  SYNCS.PHASECHK.TRANS64.TRYWAIT P1, [R4+URZ+0xd0], R6 ;  /* 0x0000d006040075a7 */ /* 0x000e6400080211ff */
[----:B-1----:R-:W-:Y:S05]  /*64d0*/  @!P1 BRA `(.L_x_93) ;  /* 0x0000003c00e09947 */ /* 0x002fea0003800000 */
.L_x_92:
[----:B------:R-:W-:Y:S05]  /*64e0*/  @!P0 BRA `(.L_x_94) ;  /* 0x0000000000408947 */ /* 0x000fea0003800000 */
[----:B------:R-:W2:Y:S01]  /*64f0*/  LDCU.64 UR8, c[0x4][0x70] ;  /* 0x01000e00ff0877ac */ /* 0x000ea20008000a00 */
[----:B------:R-:W-:Y:S01]  /*6500*/  MOV R15, 0x0 ;  /* 0x00000000000f7802 */ /* 0x000fe20000000f00 */
[----:B------:R-:W-:Y:S02]  /*6510*/  HFMA2 R12, -RZ, RZ, 0, 5.9604644775390625e-08 ;  /* 0x00000001ff0c7431 */ /* 0x000fe400000001ff */
[----:B------:R-:W-:Y:S02]  /*6520*/  IMAD.MOV.U32 R8, RZ, RZ, 0x192 ;  /* 0x00000192ff087424 */ /* 0x000fe400078e00ff */
[----:B------:R-:W-:Y:S01]  /*6530*/  IMAD.MOV.U32 R13, RZ, RZ, RZ ;  /* 0x000000ffff0d7224 */ /* 0x000fe200078e00ff */
[----:B------:R-:W3:Y:S01]  /*6540*/  LDCU.64 UR6, c[0x4][0x78] ;  /* 0x01000f00ff0677ac */ /* 0x000ee20008000a00 */
[----:B------:R-:W4:Y:S01]  /*6550*/  LDC.64 R14, c[0x4][R15] ;  /* 0x010000000f0e7b82 */ /* 0x000f220000000a00 */
[----:B------:R-:W5:Y:S01]  /*6560*/  LDCU.64 UR4, c[0x4][0x10] ;  /* 0x01000200ff0477ac */ /* 0x000f620008000a00 */
[----:B--2---:R-:W-:Y:S01]  /*6570*/  MOV R5, UR9 ;  /* 0x0000000900057c02 */ /* 0x004fe20008000f00 */
[----:B-1----:R-:W-:Y:S01]  /*6580*/  IMAD.U32 R4, RZ, RZ, UR8 ;  /* 0x00000008ff047e24 */ /* 0x002fe2000f8e00ff */
[----:B---3--:R-:W-:Y:S01]  /*6590*/  MOV R7, UR7 ;  /* 0x0000000700077c02 */ /* 0x008fe20008000f00 */
[----:B------:R-:W-:Y:S01]  /*65a0*/  IMAD.U32 R6, RZ, RZ, UR6 ;  /* 0x00000006ff067e24 */ /* 0x000fe2000f8e00ff */
[----:B-----5:R-:W-:Y:S01]  /*65b0*/  MOV R11, UR5 ;  /* 0x00000005000b7c02 */ /* 0x020fe20008000f00 */
[----:B------:R-:W-:Y:S02]  /*65c0*/  IMAD.U32 R10, RZ, RZ, UR4 ;  /* 0x00000004ff0a7e24 */ /* 0x000fe4000f8e00ff */
[----:B------:R-:W-:Y:S07]  /*65d0*/  LEPC R20, `(.L_x_94) ;  /* 0x000000001014794e */ /* 0x000fee0000000000 */
[----:B----4-:R-:W-:Y:S05]  /*65e0*/  CALL.ABS.NOINC R14 ;  /* 0x000000000e007343 */ /* 0x010fea0003c00000 */
.L_x_94:
[----:B------:R-:W-:Y:S05]  /*65f0*/  WARPSYNC.ALL ;  /* 0x0000000000007948 */ /* 0x000fea0003800000 */
[C---:B------:R-:W-:Y:S01]  /*6600*/  R2UR UR4, R17.reuse ;  /* 0x00000000110472ca */ /* 0x040fe200000e0000 */
[----:B------:R-:W-:Y:S05]  /*6610*/  VIADD R0, R17, 0x20 ;  /* 0x0000002011007836 */ /* 0x000fea0000000000 */
[----:B------:R-:W-:Y:S04]  /*6620*/  SHF.R.U32.HI R0, RZ, 0x15, R0 ;  /* 0x00000015ff007819 */ /* 0x000fe80000011600 */
[----:B------:R-:W-:Y:S03]  /*6630*/  LOP3.LUT P0, RZ, R0, 0x3, R18, 0x48, !PT ;  /* 0x0000000300ff7812 */ /* 0x000fe60007804812 */
[----:B------:R-:W2:Y:S10]  /*6640*/  LDTM.x32 R120, tmem[UR4] ;  /* 0x00000004007879ee */ /* 0x000eb400082c0000 */
[----:B--2---:R-:W-:Y:S05]  /*6650*/  @!P0 BRA `(.L_x_95) ;  /* 0x0000000000408947 */ /* 0x004fea0003800000 */
        /* <DEDUP_REMOVED lines=16> */
.L_x_95:
[----:B------:R-:W-:Y:S05]  /*6760*/  WARPSYNC.ALL ;  /* 0x0000000000007948 */ /* 0x000fea0003800000 */
[C---:B------:R-:W-:Y:S01]  /*6770*/  R2UR UR4, R17.reuse ;  /* 0x00000000110472ca */ /* 0x040fe200000e0000 */
[----:B------:R-:W-:Y:S05]  /*6780*/  VIADD R0, R17, 0x40 ;  /* 0x0000004011007836 */ /* 0x000fea0000000000 */
[----:B------:R-:W-:Y:S04]  /*6790*/  SHF.R.U32.HI R0, RZ, 0x15, R0 ;  /* 0x00000015ff007819 */ /* 0x000fe80000011600 */
[----:B------:R-:W-:Y:S03]  /*67a0*/  LOP3.LUT P0, RZ, R0, 0x3, R18, 0x48, !PT ;  /* 0x0000000300ff7812 */ /* 0x000fe60007804812 */
[----:B------:R-:W2:Y:S10]  /*67b0*/  LDTM.x32 R88, tmem[UR4+0x20] ;  /* 0x00002004005879ee */ /* 0x000eb400082c0000 */
        /* <DEDUP_REMOVED lines=17> */
.L_x_96:
        /* <DEDUP_REMOVED lines=23> */
.L_x_97:
        /* <DEDUP_REMOVED lines=23> */
.L_x_98:
[----:B------:R-:W-:Y:S01]  /*6bb0*/  LOP3.LUT P1, R16, R16, 0x60, RZ, 0xc0, !PT ;  /* 0x0000006010107812 */ /* 0x000fe2000782c0ff */
[----:B------:R-:W-:Y:S01]  /*6bc0*/  IMAD.U32 R0, RZ, RZ, UR46 ;  /* 0x0000002eff007e24 */ /* 0x000fe2000f8e00ff */
[----:B------:R-:W-:Y:S05]  /*6bd0*/  WARPSYNC.ALL ;  /* 0x0000000000007948 */ /* 0x000fea0003800000 */
[----:B------:R-:W-:Y:S01]  /*6be0*/  LEA R0, R0, UR39, 0x3 ;  /* 0x0000002700007c11 */ /* 0x000fe2000f8e18ff */
[----:B------:R-:W2:Y:S03]  /*6bf0*/  LDL.LU R252, [R1+0x4] ;  /* 0x0000040001fc7983 */ /* 0x000ea60000300800 */
[----:B------:R-:W-:Y:S01]  /*6c00*/  R2UR UR5, R0 ;  /* 0x00000000000572ca */ /* 0x000fe200000e0000 */
[--C-:B-1----:R-:W-:Y:S02]  /*6c10*/  HADD2.F32 R6, -RZ, R160.reuse.H0_H0 ;  /* 0x200000a0ff067230 */ /* 0x102fe40000004100 */
[C---:B------:R-:W-:Y:S01]  /*6c20*/  FMUL R0, R154.reuse, R120 ;  /* 0x000000789a007220 */ /* 0x040fe20000400000 */
[----:B------:R-:W-:Y:S01]  /*6c30*/  HADD2.F32 R7, -RZ, R160.H1_H1 ;  /* 0x300000a0ff077230 */ /* 0x000fe20000004100 */
[----:B------:R1:W-:Y:S01]  /*6c40*/  STL [R1+0x5c], R2 ;  /* 0x00005c0201007387 */ /* 0x0003e20000100800 */
[C---:B------:R-:W-:Y:S01]  /*6c50*/  FMUL R3, R154.reuse, R121 ;  /* 0x000000799a037220 */ /* 0x040fe20000400000 */
[--C-:B------:R-:W-:Y:S02]  /*6c60*/  HADD2.F32 R8, -RZ, R161.reuse.H0_H0 ;  /* 0x200000a1ff087230 */ /* 0x100fe40000004100 */
[C---:B------:R-:W-:Y:S01]  /*6c70*/  FMUL R4, R154.reuse, R122 ;  /* 0x0000007a9a047220 */ /* 0x040fe20000400000 */
[----:B------:R-:W-:Y:S02]  /*6c80*/  HADD2.F32 R9, -RZ, R161.H1_H1 ;  /* 0x300000a1ff097230 */ /* 0x000fe40000004100 */
[C---:B------:R-:W-:Y:S01]  /*6c90*/  FMUL R5, R154.reuse, R123 ;  /* 0x0000007b9a057220 */ /* 0x040fe20000400000 */
[C---:B------:R-:W-:Y:S01]  /*6ca0*/  FMUL R14, R154.reuse, R140 ;  /* 0x0000008c9a0e7220 */ /* 0x040fe20000400000 */
[C---:B------:R-:W-:Y:S01]  /*6cb0*/  FMUL R15, R154.reuse, R141 ;  /* 0x0000008d9a0f7220 */ /* 0x040fe20000400000 */
[----:B------:R-:W-:Y:S01]  /*6cc0*/  R2UR UR4, R17 ;  /* 0x00000000110472ca */ /* 0x000fe200000e0000 */
[C---:B------:R-:W-:Y:S01]  /*6cd0*/  FMUL R17, R154.reuse, R143 ;  /* 0x0000008f9a117220 */ /* 0x040fe20000400000 */
[C---:B------:R-:W-:Y:S01]  /*6ce0*/  FMUL R18, R154.reuse, R144 ;  /* 0x000000909a127220 */ /* 0x040fe20000400000 */
[C---:B------:R-:W-:Y:S01]  /*6cf0*/  FMUL R19, R154.reuse, R145 ;  /* 0x000000919a137220 */ /* 0x040fe20000400000 */
[--C-:B------:R-:W-:Y:S02]  /*6d00*/  HADD2.F32 R10, -RZ, R162.reuse.H0_H0 ;  /* 0x200000a2ff0a7230 */ /* 0x100fe40000004100 */
[C---:B------:R-:W-:Y:S01]  /*6d10*/  FMUL R20, R154.reuse, R146 ;  /* 0x000000929a147220 */ /* 0x040fe20000400000 */
[C---:B------:R-:W-:Y:S01]  /*6d20*/  FMUL R21, R154.reuse, R147 ;  /* 0x000000939a157220 */ /* 0x040fe20000400000 */
[----:B------:R-:W-:Y:S02]  /*6d30*/  HADD2.F32 R11, -RZ, R162.H1_H1 ;  /* 0x300000a2ff0b7230 */ /* 0x000fe40000004100 */
[C---:B------:R-:W-:Y:S01]  /*6d40*/  FMUL R22, R154.reuse, R148 ;  /* 0x000000949a167220 */ /* 0x040fe20000400000 */
[C---:B------:R-:W-:Y:S01]  /*6d50*/  FMUL R23, R154.reuse, R149 ;  /* 0x000000959a177220 */ /* 0x040fe20000400000 */
[--C-:B------:R-:W-:Y:S02]  /*6d60*/  HADD2.F32 R12, -RZ, R163.reuse.H0_H0 ;  /* 0x200000a3ff0c7230 */ /* 0x100fe40000004100 */
[C---:B------:R-:W-:Y:S01]  /*6d70*/  FMUL R152, R154.reuse, R150 ;  /* 0x000000969a987220 */ /* 0x040fe20000400000 */
[C---:B------:R-:W-:Y:S01]  /*6d80*/  FMUL R153, R154.reuse, R151 ;  /* 0x000000979a997220 */ /* 0x040fe20000400000 */
[----:B------:R-:W-:Y:S02]  /*6d90*/  HADD2.F32 R13, -RZ, R163.H1_H1 ;  /* 0x300000a3ff0d7230 */ /* 0x000fe40000004100 */
[C---:B------:R-:W-:Y:S01]  /*6da0*/  FFMA R0, R157.reuse, R6, R0 ;  /* 0x000000069d007223 */ /* 0x040fe20000000000 */
[C---:B------:R-:W-:Y:S01]  /*6db0*/  FMUL R6, R154.reuse, R124 ;  /* 0x0000007c9a067220 */ /* 0x040fe20000400000 */
[--C-:B------:R-:W-:Y:S01]  /*6dc0*/  HADD2.F32 R156, -RZ, R164.reuse.H0_H0 ;  /* 0x200000a4ff9c7230 */ /* 0x100fe20000004100 */
[----:B-1----:R-:W3:Y:S01]  /*6dd0*/  LDL.LU R2, [R1+0x1c] ;  /* 0x00001c0001027983 */ /* 0x002ee20000300800 */
[C---:B------:R-:W-:Y:S01]  /*6de0*/  FFMA R3, R157.reuse, R7, R3 ;  /* 0x000000079d037223 */ /* 0x040fe20000000003 */
[C---:B------:R-:W-:Y:S01]  /*6df0*/  FMUL R7, R154.reuse, R125 ;  /* 0x0000007d9a077220 */ /* 0x040fe20000400000 */
[----:B------:R-:W-:Y:S02]  /*6e00*/  HADD2.F32 R158, -RZ, R164.H1_H1 ;  /* 0x300000a4ff9e7230 */ /* 0x000fe40000004100 */
[----:B------:R-:W-:Y:S01]  /*6e10*/  FFMA R4, R157, R8, R4 ;  /* 0x000000089d047223 */ /* 0x000fe20000000004 */
[C---:B------:R-:W-:Y:S01]  /*6e20*/  FMUL R8, R154.reuse, R126 ;  /* 0x0000007e9a087220 */ /* 0x040fe20000400000 */
[--C-:B------:R-:W-:Y:S01]  /*6e30*/  HADD2.F32 R159, -RZ, R165.reuse.H0_H0 ;  /* 0x200000a5ff9f7230 */ /* 0x100fe20000004100 */
[----:B------:R-:W-:Y:S01]  /*6e40*/  F2FP.F16.F32.PACK_AB R176, R3, R0 ;  /* 0x0000000003b0723e */ /* 0x000fe200000000ff */
[C---:B------:R-:W-:Y:S01]  /*6e50*/  FMUL R0, R154.reuse, R128 ;  /* 0x000000809a007220 */ /* 0x040fe20000400000 */
[C---:B------:R-:W-:Y:S01]  /*6e60*/  FMUL R3, R154.reuse, R129 ;  /* 0x000000819a037220 */ /* 0x040fe20000400000 */
[----:B------:R-:W-:Y:S02]  /*6e70*/  HADD2.F32 R160, -RZ, R165.H1_H1 ;  /* 0x300000a5ffa07230 */ /* 0x000fe40000004100 */
[C---:B------:R-:W-:Y:S01]  /*6e80*/  FFMA R5, R157.reuse, R9, R5 ;  /* 0x000000099d057223 */ /* 0x040fe20000000005 */
[C---:B------:R-:W-:Y:S01]  /*6e90*/  FMUL R9, R154.reuse, R127 ;  /* 0x0000007f9a097220 */ /* 0x040fe20000400000 */
[--C-:B------:R-:W-:Y:S02]  /*6ea0*/  HADD2.F32 R161, -RZ, R166.reuse.H0_H0 ;  /* 0x200000a6ffa17230 */ /* 0x100fe40000004100 */
[----:B------:R-:W-:Y:S01]  /*6eb0*/  FFMA R6, R157, R10, R6 ;  /* 0x0000000a9d067223 */ /* 0x000fe20000000006 */
[C---:B------:R-:W-:Y:S01]  /*6ec0*/  FMUL R10, R154.reuse, R136 ;  /* 0x000000889a0a7220 */ /* 0x040fe20000400000 */
[----:B------:R-:W-:Y:S01]  /*6ed0*/  HADD2.F32 R162, -RZ, R166.H1_H1 ;  /* 0x300000a6ffa27230 */ /* 0x000fe20000004100 */
[----:B------:R-:W-:Y:S01]  /*6ee0*/  F2FP.F16.F32.PACK_AB R177, R5, R4 ;  /* 0x0000000405b1723e */ /* 0x000fe200000000ff */
[C---:B------:R-:W-:Y:S01]  /*6ef0*/  FMUL R4, R154.reuse, R130 ;  /* 0x000000829a047220 */ /* 0x040fe20000400000 */
[C---:B------:R-:W-:Y:S01]  /*6f00*/  FMUL R5, R154.reuse, R131 ;  /* 0x000000839a057220 */ /* 0x040fe20000400000 */
[--C-:B------:R-:W-:Y:S02]  /*6f10*/  HADD2.F32 R163, -RZ, R167.reuse.H0_H0 ;  /* 0x200000a7ffa37230 */ /* 0x100fe40000004100 */
        /* <DEDUP_REMOVED lines=13> */
[C---:B------:R-:W-:Y:S01]  /*6ff0*/  FFMA R0, R157.reuse, R156, R0 ;  /* 0x0000009c9d007223 */ /* 0x040fe20000000000 */
[----:B------:R-:W-:Y:S01]  /*7000*/  FFMA R3, R157, R158, R3 ;  /* 0x0000009e9d037223 */ /* 0x000fe20000000003 */
[----:B------:R-:W-:Y:S01]  /*7010*/  HADD2.F32 R168, -RZ, R173.H1_H1 ;  /* 0x300000adffa87230 */ /* 0x000fe20000004100 */
[----:B------:R-:W-:Y:S01]  /*7020*/  F2FP.F16.F32.PACK_AB R179, R9, R8 ;  /* 0x0000000809b3723e */ /* 0x000fe200000000ff */
[C---:B------:R-:W-:Y:S01]  /*7030*/  FMUL R8, R154.reuse, R134 ;  /* 0x000000869a087220 */ /* 0x040fe20000400000 */
[----:B------:R-:W-:Y:S01]  /*7040*/  FMUL R9, R154, R135 ;  /* 0x000000879a097220 */ /* 0x000fe20000400000 */
[--C-:B------:R-:W-:Y:S01]  /*7050*/  HADD2.F32 R169, -RZ, R174.reuse.H0_H0 ;  /* 0x200000aeffa97230 */ /* 0x100fe20000004100 */
[----:B------:R-:W-:Y:S01]  /*7060*/  F2FP.F16.F32.PACK_AB R200, R3, R0 ;  /* 0x0000000003c8723e */ /* 0x000fe200000000ff */
[C---:B------:R-:W-:Y:S01]  /*7070*/  FFMA R4, R157.reuse, R159, R4 ;  /* 0x0000009f9d047223 */ /* 0x040fe20000000004 */
[C---:B------:R-:W-:Y:S01]  /*7080*/  FFMA R5, R157.reuse, R160, R5 ;  /* 0x000000a09d057223 */ /* 0x040fe20000000005 */
[----:B------:R-:W-:Y:S02]  /*7090*/  HADD2.F32 R170, -RZ, R174.H1_H1 ;  /* 0x300000aeffaa7230 */ /* 0x000fe40000004100 */
[C---:B------:R-:W-:Y:S01]  /*70a0*/  FFMA R6, R157.reuse, R161, R6 ;  /* 0x000000a19d067223 */ /* 0x040fe20000000006 */
[----:B------:R-:W-:Y:S01]  /*70b0*/  FFMA R7, R157, R162, R7 ;  /* 0x000000a29d077223 */ /* 0x000fe20000000007 */
[--C-:B------:R-:W-:Y:S01]  /*70c0*/  HADD2.F32 R171, -RZ, R175.reuse.H0_H0 ;  /* 0x200000afffab7230 */ /* 0x100fe20000004100 */
[----:B------:R-:W-:Y:S01]  /*70d0*/  F2FP.F16.F32.PACK_AB R201, R5, R4 ;  /* 0x0000000405c9723e */ /* 0x000fe200000000ff */
[C---:B------:R-:W-:Y:S01]  /*70e0*/  FFMA R8, R157.reuse, R163, R8 ;  /* 0x000000a39d087223 */ /* 0x040fe20000000008 */
[----:B------:R-:W-:Y:S01]  /*70f0*/  FFMA R9, R157, R164, R9 ;  /* 0x000000a49d097223 */ /* 0x000fe20000000009 */
[----:B------:R-:W-:Y:S01]  /*7100*/  HADD2.F32 R172, -RZ, R175.H1_H1 ;  /* 0x300000afffac7230 */ /* 0x000fe20000004100 */
[----:B------:R-:W-:Y:S01]  /*7110*/  F2FP.F16.F32.PACK_AB R202, R7, R6 ;  /* 0x0000000607ca723e */ /* 0x000fe200000000ff */
[C---:B------:R-:W-:Y:S01]  /*7120*/  FFMA R10, R157.reuse, R165, R10 ;  /* 0x000000a59d0a7223 */ /* 0x040fe2000000000a */
[----:B------:R-:W-:Y:S01]  /*7130*/  FFMA R11, R157, R166, R11 ;  /* 0x000000a69d0b7223 */ /* 0x000fe2000000000b */
[--C-:B------:R-:W-:Y:S01]  /*7140*/  HADD2.F32 R173, -RZ, R180.reuse.H0_H0 ;  /* 0x200000b4ffad7230 */ /* 0x100fe20000004100 */
[----:B------:R-:W-:Y:S01]  /*7150*/  F2FP.F16.F32.PACK_AB R203, R9, R8 ;  /* 0x0000000809cb723e */ /* 0x000fe200000000ff */
[C---:B------:R-:W-:Y:S01]  /*7160*/  FFMA R12, R157.reuse, R167, R12 ;  /* 0x000000a79d0c7223 */ /* 0x040fe2000000000c */
[C---:B------:R-:W-:Y:S01]  /*7170*/  FFMA R13, R157.reuse, R168, R13 ;  /* 0x000000a89d0d7223 */ /* 0x040fe2000000000d */
[----:B------:R-:W-:Y:S02]  /*7180*/  HADD2.F32 R174, -RZ, R180.H1_H1 ;  /* 0x300000b4ffae7230 */ /* 0x000fe40000004100 */
[C---:B------:R-:W-:Y:S01]  /*7190*/  FFMA R14, R157.reuse, R169, R14 ;  /* 0x000000a99d0e7223 */ /* 0x040fe2000000000e */
[C---:B------:R-:W-:Y:S01]  /*71a0*/  FFMA R15, R157.reuse, R170, R15 ;  /* 0x000000aa9d0f7223 */ /* 0x040fe2000000000f */
[----:B------:R-:W-:Y:S01]  /*71b0*/  HADD2.F32 R175, -RZ, R181.H0_H0 ;  /* 0x200000b5ffaf7230 */ /* 0x000fe20000004100 */
[----:B------:R-:W-:Y:S01]  /*71c0*/  ISETP.NE.AND P0, PT, R16, RZ, PT ;  /* 0x000000ff1000720c */ /* 0x000fe20003f05270 */
[C---:B------:R-:W-:Y:S01]  /*71d0*/  FMUL R16, R154.reuse, R142 ;  /* 0x0000008e9a107220 */ /* 0x040fe20000400000 */
[C---:B------:R-:W-:Y:S01]  /*71e0*/  FMUL R0, R154.reuse, R88 ;  /* 0x000000589a007220 */ /* 0x040fe20000400000 */
[----:B------:R-:W-:Y:S01]  /*71f0*/  HADD2.F32 R180, -RZ, R183.H1_H1 ;  /* 0x300000b7ffb47230 */ /* 0x000fe20000004100 */
[----:B------:R-:W1:Y:S01]  /*7200*/  LDTM.x32 R120, tmem[UR4+0x80] ;  /* 0x00008004007879ee */ /* 0x000e6200082c0000 */
[----:B------:R-:W-:Y:S01]  /*7210*/  NOP ;  /* 0x0000000000007918 */ /* 0x000fe20000000000 */
[C---:B------:R-:W-:Y:S01]  /*7220*/  FFMA R16, R157.reuse, R171, R16 ;  /* 0x000000ab9d107223 */ /* 0x040fe20000000010 */
[C---:B------:R-:W-:Y:S01]  /*7230*/  FFMA R17, R157.reuse, R172, R17 ;  /* 0x000000ac9d117223 */ /* 0x040fe20000000011 */
[--C-:B------:R-:W-:Y:S02]  /*7240*/  HADD2.F32 R156, -RZ, R184.reuse.H0_H0 ;  /* 0x200000b8ff9c7230 */ /* 0x100fe40000004100 */
[C---:B------:R-:W-:Y:S01]  /*7250*/  FMUL R3, R154.reuse, R89 ;  /* 0x000000599a037220 */ /* 0x040fe20000400000 */
[C---:B------:R-:W-:Y:S01]  /*7260*/  FFMA R18, R157.reuse, R173, R18 ;  /* 0x000000ad9d127223 */ /* 0x040fe20000000012 */
[----:B------:R-:W-:Y:S02]  /*7270*/  HADD2.F32 R158, -RZ, R184.H1_H1 ;  /* 0x300000b8ff9e7230 */ /* 0x000fe40000004100 */
[C---:B------:R-:W-:Y:S01]  /*7280*/  FFMA R19, R157.reuse, R174, R19 ;  /* 0x000000ae9d137223 */ /* 0x040fe20000000013 */
[----:B------:R-:W-:Y:S01]  /*7290*/  FFMA R20, R157, R175, R20 ;  /* 0x000000af9d147223 */ /* 0x000fe20000000014 */
[----:B------:R-:W-:Y:S01]  /*72a0*/  HADD2.F32 R159, -RZ, R185.H0_H0 ;  /* 0x200000b9ff9f7230 */ /* 0x000fe20000004100 */
[----:B------:R-:W-:Y:S01]  /*72b0*/  UIADD3 UR5, UPT, UPT, UR5, 0xe8, URZ ;  /* 0x000000e805057890 */ /* 0x000fe2000fffe0ff */
[C---:B------:R-:W-:Y:S01]  /*72c0*/  FMUL R88, R154.reuse, R96 ;  /* 0x000000609a587220 */ /* 0x040fe20000400000 */
[C---:B------:R-:W-:Y:S01]  /*72d0*/  FMUL R89, R154.reuse, R97 ;  /* 0x000000619a597220 */ /* 0x040fe20000400000 */
[----:B------:R-:W-:Y:S01]  /*72e0*/  HADD2.F32 R184, -RZ, R187.H0_H0 ;  /* 0x200000bbffb87230 */ /* 0x000fe20000004100 */
[----:B------:R-:W-:Y:S01]  /*72f0*/  UPRMT UR5, UR44, 0x654, UR5 ;  /* 0x000006542c057896 */ /* 0x000fe20008000005 */
[C---:B------:R-:W-:Y:S01]  /*7300*/  FMUL R96, R154.reuse, R104 ;  /* 0x000000689a607220 */ /* 0x040fe20000400000 */
[C---:B------:R-:W-:Y:S01]  /*7310*/  FMUL R104, R154.reuse, R112 ;  /* 0x000000709a687220 */ /* 0x040fe20000400000 */
[--C-:B------:R-:W-:Y:S01]  /*7320*/  HADD2.F32 R160, -RZ, R188.reuse.H0_H0 ;  /* 0x200000bcffa07230 */ /* 0x100fe20000004100 */
[----:B------:R-:W-:Y:S01]  /*7330*/  F2FP.F16.F32.PACK_AB R112, R11, R10 ;  /* 0x0000000a0b70723e */ /* 0x000fe200000000ff */
[C---:B------:R-:W-:Y:S01]  /*7340*/  FMUL R97, R154.reuse, R105 ;  /* 0x000000699a617220 */ /* 0x040fe20000400000 */
[C---:B------:R-:W-:Y:S01]  /*7350*/  FMUL R105, R154.reuse, R113 ;  /* 0x000000719a697220 */ /* 0x040fe20000400000 */
[----:B------:R-:W-:Y:S01]  /*7360*/  HADD2.F32 R161, -RZ, R188.H1_H1 ;  /* 0x300000bcffa17230 */ /* 0x000fe20000004100 */
[----:B------:R-:W-:Y:S01]  /*7370*/  F2FP.F16.F32.PACK_AB R113, R13, R12 ;  /* 0x0000000c0d71723e */ /* 0x000fe200000000ff */
[----:B-1----:R-:W-:Y:S01]  /*7380*/  SYNCS.ARRIVE.TRANS64.RED.A1T0 RZ, [UR5], RZ ;  /* 0x000000ffffff79a7 */ /* 0x002fe20008100405 */
[----:B------:R1:W-:Y:S01]  /*7390*/  STS.128 [R155+0x200], R176 ;  /* 0x000200b09b007388 */ /* 0x0003e20000000c00 */
[C---:B------:R-:W-:Y:S01]  /*73a0*/  FMUL R11, R154.reuse, R57 ;  /* 0x000000399a0b7220 */ /* 0x040fe20000400000 */
[C---:B------:R-:W-:Y:S01]  /*73b0*/  FMUL R12, R154.reuse, R58 ;  /* 0x0000003a9a0c7220 */ /* 0x040fe20000400000 */
[----:B------:R-:W-:Y:S02]  /*73c0*/  HADD2.F32 R162, -RZ, R189.H0_H0 ;  /* 0x200000bdffa27230 */ /* 0x000fe40000004100 */
        /* <DEDUP_REMOVED lines=20> */
[--C-:B------:R-:W-:Y:S01]  /*7510*/  HADD2.F32 R195, -RZ, R199.reuse.H0_H0 ;  /* 0x200000c7ffc37230 */ /* 0x100fe20000004100 */
[----:B------:R-:W-:Y:S01]  /*7520*/  F2FP.F16.F32.PACK_AB R80, R19, R18 ;  /* 0x000000121350723e */ /* 0x000fe200000000ff */
[----:B------:R-:W-:Y:S02]  /*7530*/  HADD2.F32 R196, -RZ, R199.H1_H1 ;  /* 0x300000c7ffc47230 */ /* 0x000fe40000004100 */
[C---:B------:R-:W-:Y:S01]  /*7540*/  FMUL R18, R154.reuse, R24 ;  /* 0x000000189a127220 */ /* 0x040fe20000400000 */
[----:B------:R-:W-:Y:S02]  /*7550*/  HADD2.F32 R198, -RZ, R204.H1_H1 ;  /* 0x300000ccffc67230 */ /* 0x000fe40000004100 */
[C---:B------:R-:W-:Y:S01]  /*7560*/  FMUL R19, R154.reuse, R25 ;  /* 0x000000199a137220 */ /* 0x040fe20000400000 */
[C---:B------:R-:W-:Y:S01]  /*7570*/  FMUL R6, R154.reuse, R92 ;  /* 0x0000005c9a067220 */ /* 0x040fe20000400000 */
[C---:B------:R-:W-:Y:S01]  /*7580*/  FMUL R92, R154.reuse, R100 ;  /* 0x000000649a5c7220 */ /* 0x040fe20000400000 */
[C---:B------:R-:W-:Y:S01]  /*7590*/  FMUL R100, R154.reuse, R108 ;  /* 0x0000006c9a647220 */ /* 0x040fe20000400000 */
[C---:B------:R-:W-:Y:S01]  /*75a0*/  FMUL R108, R154.reuse, R116 ;  /* 0x000000749a6c7220 */ /* 0x040fe20000400000 */
[C---:B------:R-:W-:Y:S01]  /*75b0*/  FMUL R7, R154.reuse, R93 ;  /* 0x0000005d9a077220 */ /* 0x040fe20000400000 */
[----:B------:R-:W4:Y:S01]  /*75c0*/  LDL.LU R116, [R1+0x8] ;  /* 0x0000080001747983 */ /* 0x000f220000300800 */
[C---:B------:R-:W-:Y:S01]  /*75d0*/  FMUL R93, R154.reuse, R101 ;  /* 0x000000659a5d7220 */ /* 0x040fe20000400000 */
[C---:B------:R-:W-:Y:S01]  /*75e0*/  FMUL R101, R154.reuse, R109 ;  /* 0x0000006d9a657220 */ /* 0x040fe20000400000 */
[C---:B------:R-:W-:Y:S01]  /*75f0*/  FMUL R109, R154.reuse, R117 ;  /* 0x000000759a6d7220 */ /* 0x040fe20000400000 */
[C---:B------:R-:W-:Y:S01]  /*7600*/  FMUL R8, R154.reuse, R94 ;  /* 0x0000005e9a087220 */ /* 0x040fe20000400000 */
[----:B------:R-:W2:Y:S01]  /*7610*/  LDL.LU R117, [R1+0x58] ;  /* 0x0000580001757983 */ /* 0x000ea20000300800 */
[----:B-1----:R-:W-:Y:S02]  /*7620*/  HADD2.F32 R176, -RZ, R181.H1_H1 ;  /* 0x300000b5ffb07230 */ /* 0x002fe40000004100 */
[C---:B------:R-:W-:Y:S01]  /*7630*/  FMUL R94, R154.reuse, R102 ;  /* 0x000000669a5e7220 */ /* 0x040fe20000400000 */
[--C-:B------:R-:W-:Y:S02]  /*7640*/  HADD2.F32 R177, -RZ, R182.reuse.H0_H0 ;  /* 0x200000b6ffb17230 */ /* 0x100fe40000004100 */
[C---:B------:R-:W-:Y:S01]  /*7650*/  FMUL R102, R154.reuse, R110 ;  /* 0x0000006e9a667220 */ /* 0x040fe20000400000 */
[C---:B------:R-:W-:Y:S01]  /*7660*/  FMUL R110, R154.reuse, R118 ;  /* 0x000000769a6e7220 */ /* 0x040fe20000400000 */
[C---:B------:R-:W-:Y:S01]  /*7670*/  FMUL R4, R154.reuse, R90 ;  /* 0x0000005a9a047220 */ /* 0x040fe20000400000 */
[----:B------:R-:W3:Y:S01]  /*7680*/  LDL.LU R118, [R1+0x24] ;  /* 0x0000240001767983 */ /* 0x000ee20000300800 */
[----:B------:R-:W-:Y:S02]  /*7690*/  HADD2.F32 R178, -RZ, R182.H1_H1 ;  /* 0x300000b6ffb27230 */ /* 0x000fe40000004100 */
[C---:B------:R-:W-:Y:S01]  /*76a0*/  FMUL R90, R154.reuse, R98 ;  /* 0x000000629a5a7220 */ /* 0x040fe20000400000 */
[----:B------:R-:W-:Y:S02]  /*76b0*/  HADD2.F32 R179, -RZ, R183.H0_H0 ;  /* 0x200000b7ffb37230 */ /* 0x000fe40000004100 */
[C---:B------:R-:W-:Y:S01]  /*76c0*/  FMUL R9, R154.reuse, R95 ;  /* 0x0000005f9a097220 */ /* 0x040fe20000400000 */
[C---:B------:R-:W-:Y:S01]  /*76d0*/  FMUL R95, R154.reuse, R103 ;  /* 0x000000679a5f7220 */ /* 0x040fe20000400000 */
[C---:B------:R-:W-:Y:S01]  /*76e0*/  FMUL R98, R154.reuse, R106 ;  /* 0x0000006a9a627220 */ /* 0x040fe20000400000 */
[C---:B------:R-:W-:Y:S01]  /*76f0*/  FMUL R103, R154.reuse, R111 ;  /* 0x0000006f9a677220 */ /* 0x040fe20000400000 */
[C---:B------:R-:W-:Y:S01]  /*7700*/  FMUL R106, R154.reuse, R114 ;  /* 0x000000729a6a7220 */ /* 0x040fe20000400000 */
[C---:B------:R-:W-:Y:S01]  /*7710*/  FMUL R111, R154.reuse, R119 ;  /* 0x000000779a6f7220 */ /* 0x040fe20000400000 */
[----:B------:R-:W-:Y:S01]  /*7720*/  F2FP.F16.F32.PACK_AB R114, R15, R14 ;  /* 0x0000000e0f72723e */ /* 0x000fe200000000ff */
[----:B------:R-:W4:Y:S01]  /*7730*/  LDL.LU R119, [R1+0x18] ;  /* 0x0000180001777983 */ /* 0x000f220000300800 */
[----:B------:R-:W-:Y:S02]  /*7740*/  HADD2.F32 R181, -RZ, R185.H1_H1 ;  /* 0x300000b9ffb57230 */ /* 0x000fe40000004100 */
[C---:B------:R-:W-:Y:S01]  /*7750*/  FMUL R14, R154.reuse, R60 ;  /* 0x0000003c9a0e7220 */ /* 0x040fe20000400000 */
[--C-:B------:R-:W-:Y:S02]  /*7760*/  HADD2.F32 R182, -RZ, R186.reuse.H0_H0 ;  /* 0x200000baffb67230 */ /* 0x100fe40000004100 */
[C---:B------:R-:W-:Y:S01]  /*7770*/  FMUL R60, R154.reuse, R68 ;  /* 0x000000449a3c7220 */ /* 0x040fe20000400000 */
[C---:B------:R-:W-:Y:S01]  /*7780*/  FMUL R68, R154.reuse, R76 ;  /* 0x0000004c9a447220 */ /* 0x040fe20000400000 */
[C---:B------:R-:W-:Y:S01]  /*7790*/  FMUL R76, R154.reuse, R84 ;  /* 0x000000549a4c7220 */ /* 0x040fe20000400000 */
[C---:B------:R-:W-:Y:S01]  /*77a0*/  FMUL R5, R154.reuse, R91 ;  /* 0x0000005b9a057220 */ /* 0x040fe20000400000 */
[----:B------:R-:W3:Y:S01]  /*77b0*/  LDL.LU R84, [R1] ;  /* 0x0000000001547983 */ /* 0x000ee20000300800 */
        /* <DEDUP_REMOVED lines=8> */
[----:B------:R-:W-:Y:S01]  /*7840*/  F2FP.F16.F32.PACK_AB R115, R17, R16 ;  /* 0x000000101173723e */ /* 0x000fe200000000ff */
        /* <DEDUP_REMOVED lines=8> */
[----:B------:R-:W-:Y:S01]  /*78d0*/  FFMA R21, R157, R176, R21 ;  /* 0x000000b09d157223 */ /* 0x000fe20000000015 */
[----:B------:R-:W3:Y:S01]  /*78e0*/  LDL.LU R86, [R1+0x54] ;  /* 0x0000540001567983 */ /* 0x000ee20000300800 */
[--C-:B------:R-:W-:Y:S02]  /*78f0*/  HADD2.F32 R189, -RZ, R191.reuse.H0_H0 ;  /* 0x200000bfffbd7230 */ /* 0x100fe40000004100 */
[C---:B------:R-:W-:Y:S01]  /*7900*/  FMUL R17, R154.reuse, R63 ;  /* 0x0000003f9a117220 */ /* 0x040fe20000400000 */
[----:B------:R-:W-:Y:S02]  /*7910*/  HADD2.F32 R190, -RZ, R191.H1_H1 ;  /* 0x300000bfffbe7230 */ /* 0x000fe40000004100 */
[C---:B------:R-:W-:Y:S01]  /*7920*/  FMUL R63, R154.reuse, R71 ;  /* 0x000000479a3f7220 */ /* 0x040fe20000400000 */
[C---:B------:R-:W-:Y:S01]  /*7930*/  FMUL R71, R154.reuse, R79 ;  /* 0x0000004f9a477220 */ /* 0x040fe20000400000 */
[C---:B------:R-:W-:Y:S01]  /*7940*/  FMUL R79, R154.reuse, R87 ;  /* 0x000000579a4f7220 */ /* 0x040fe20000400000 */
[----:B------:R-:W-:Y:S01]  /*7950*/  F2FP.F16.F32.PACK_AB R81, R21, R20 ;  /* 0x000000141551723e */ /* 0x000fe200000000ff */
[----:B------:R-:W3:Y:S01]  /*7960*/  LDL.LU R87, [R1+0x50] ;  /* 0x0000500001577983 */ /* 0x000ee20000300800 */
[----:B------:R-:W-:Y:S02]  /*7970*/  HADD2.F32 R191, -RZ, R197.H0_H0 ;  /* 0x200000c5ffbf7230 */ /* 0x000fe40000004100 */
[C---:B------:R-:W-:Y:S01]  /*7980*/  FFMA R22, R157.reuse, R177, R22 ;  /* 0x000000b19d167223 */ /* 0x040fe20000000016 */
[----:B------:R-:W-:Y:S02]  /*7990*/  HADD2.F32 R197, -RZ, R204.H0_H0 ;  /* 0x200000ccffc57230 */ /* 0x000fe40000004100 */
[C---:B------:R-:W-:Y:S01]  /*79a0*/  FFMA R23, R157.reuse, R178, R23 ;  /* 0x000000b29d177223 */ /* 0x040fe20000000017 */
[C---:B------:R-:W-:Y:S01]  /*79b0*/  FFMA R152, R157.reuse, R179, R152 ;  /* 0x000000b39d987223 */ /* 0x040fe20000000098 */
[C---:B------:R-:W-:Y:S01]  /*79c0*/  FFMA R153, R157.reuse, R180, R153 ;  /* 0x000000b49d997223 */ /* 0x040fe20000000099 */
[C---:B------:R-:W-:Y:S01]  /*79d0*/  FFMA R0, R157.reuse, R156, R0 ;  /* 0x0000009c9d007223 */ /* 0x040fe20000000000 */
[----:B------:R-:W-:Y:S01]  /*79e0*/  FFMA R3, R157, R158, R3 ;  /* 0x0000009e9d037223 */ /* 0x000fe20000000003 */
[----:B------:R-:W-:Y:S01]  /*79f0*/  F2FP.F16.F32.PACK_AB R82, R23, R22 ;  /* 0x000000161752723e */ /* 0x000fe200000000ff */
[C---:B------:R-:W-:Y:S01]  /*7a00*/  FMUL R22, R154.reuse, R28 ;  /* 0x0000001c9a167220 */ /* 0x040fe20000400000 */
[----:B------:R-:W-:Y:S01]  /*7a10*/  F2FP.F16.F32.PACK_AB R83, R153, R152 ;  /* 0x000000989953723e */ /* 0x000fe200000000ff */
[C---:B------:R-:W-:Y:S01]  /*7a20*/  FMUL R28, R154.reuse, R34 ;  /* 0x000000229a1c7220 */ /* 0x040fe20000400000 */
        /* <DEDUP_REMOVED lines=13> */
[----:B------:R-:W-:Y:S02]  /*7b00*/  HADD2.F32 R199, -RZ, R205.H0_H0 ;  /* 0x200000cdffc77230 */ /* 0x000fe40000004100 */
[C---:B------:R-:W-:Y:S01]  /*7b10*/  FMUL R24, R154.reuse, R30 ;  /* 0x0000001e9a187220 */ /* 0x040fe20000400000 */
[----:B------:R-:W-:Y:S02]  /*7b20*/  HADD2.F32 R204, -RZ, R207.H1_H1 ;  /* 0x300000cfffcc7230 */ /* 0x000fe40000004100 */
[C---:B------:R-:W-:Y:S01]  /*7b30*/  FMUL R25, R154.reuse, R31 ;  /* 0x0000001f9a197220 */ /* 0x040fe20000400000 */
[--C-:B------:R-:W-:Y:S02]  /*7b40*/  HADD2.F32 R165, -RZ, R208.reuse.H0_H0 ;  /* 0x200000d0ffa57230 */ /* 0x100fe40000004100 */
[C---:B------:R-:W-:Y:S01]  /*7b50*/  FMUL R30, R154.reuse, R36 ;  /* 0x000000249a1e7220 */ /* 0x040fe20000400000 */
[----:B------:R-:W-:Y:S02]  /*7b60*/  HADD2.F32 R166, -RZ, R208.H1_H1 ;  /* 0x300000d0ffa67230 */ /* 0x000fe40000004100 */
[C---:B------:R-:W-:Y:S01]  /*7b70*/  FMUL R31, R154.reuse, R37 ;  /* 0x000000259a1f7220 */ /* 0x040fe20000400000 */
[----:B------:R-:W-:Y:S02]  /*7b80*/  HADD2.F32 R167, -RZ, R209.H0_H0 ;  /* 0x200000d1ffa77230 */ /* 0x000fe40000004100 */
[C---:B------:R-:W-:Y:S01]  /*7b90*/  FMUL R36, R154.reuse, R42 ;  /* 0x0000002a9a247220 */ /* 0x040fe20000400000 */
[----:B------:R-:W-:Y:S02]  /*7ba0*/  HADD2.F32 R208, -RZ, R211.H0_H0 ;  /* 0x200000d3ffd07230 */ /* 0x000fe40000004100 */
[C---:B------:R-:W-:Y:S01]  /*7bb0*/  FMUL R37, R154.reuse, R43 ;  /* 0x0000002b9a257220 */ /* 0x040fe20000400000 */
[--C-:B------:R-:W-:Y:S02]  /*7bc0*/  HADD2.F32 R168, -RZ, R212.reuse.H0_H0 ;  /* 0x200000d4ffa87230 */ /* 0x100fe40000004100 */
[C---:B------:R-:W-:Y:S01]  /*7bd0*/  FMUL R42, R154.reuse, R48 ;  /* 0x000000309a2a7220 */ /* 0x040fe20000400000 */
[----:B------:R-:W-:Y:S02]  /*7be0*/  HADD2.F32 R169, -RZ, R212.H1_H1 ;  /* 0x300000d4ffa97230 */ /* 0x000fe40000004100 */
        /* <DEDUP_REMOVED lines=9> */
[----:B------:R-:W-:Y:S02]  /*7c80*/  HADD2.F32 R216, -RZ, R221.H1_H1 ;  /* 0x300000ddffd87230 */ /* 0x000fe40000004100 */
[C---:B------:R-:W-:Y:S01]  /*7c90*/  FMUL R35, R154.reuse, R41 ;  /* 0x000000299a237220 */ /* 0x040fe20000400000 */
[--C-:B------:R-:W-:Y:S02]  /*7ca0*/  HADD2.F32 R217, -RZ, R222.reuse.H0_H0 ;  /* 0x200000deffd97230 */ /* 0x100fe40000004100 */
[C---:B------:R-:W-:Y:S01]  /*7cb0*/  FMUL R41, R154.reuse, R47 ;  /* 0x0000002f9a297220 */ /* 0x040fe20000400000 */
[----:B------:R-:W-:Y:S02]  /*7cc0*/  HADD2.F32 R218, -RZ, R222.H1_H1 ;  /* 0x300000deffda7230 */ /* 0x000fe40000004100 */
[C---:B------:R-:W-:Y:S01]  /*7cd0*/  FMUL R47, R154.reuse, R53 ;  /* 0x000000359a2f7220 */ /* 0x040fe20000400000 */
[--C-:B------:R-:W-:Y:S02]  /*7ce0*/  HADD2.F32 R219, -RZ, R223.reuse.H0_H0 ;  /* 0x200000dfffdb7230 */ /* 0x100fe40000004100 */
[C---:B------:R-:W-:Y:S01]  /*7cf0*/  FFMA R4, R157.reuse, R159, R4 ;  /* 0x0000009f9d047223 */ /* 0x040fe20000000004 */
        /* <DEDUP_REMOVED lines=10> */
[----:B------:R-:W-:Y:S01]  /*7da0*/  FFMA R93, R157, R188, R93 ;  /* 0x000000bc9d5d7223 */ /* 0x000fe2000000005d */
[----:B------:R-:W-:Y:S01]  /*7db0*/  F2FP.F16.F32.PACK_AB R88, R89, R88 ;  /* 0x000000585958723e */ /* 0x000fe200000000ff */
[----:B------:R-:W-:Y:S01]  /*7dc0*/  FFMA R94, R157, R189, R94 ;  /* 0x000000bd9d5e7223 */ /* 0x000fe2000000005e */
[----:B------:R-:W-:Y:S01]  /*7dd0*/  F2FP.F16.F32.PACK_AB R89, R91, R90 ;  /* 0x0000005a5b59723e */ /* 0x000fe200000000ff */
[----:B------:R-:W-:Y:S01]  /*7de0*/  FFMA R95, R157, R190, R95 ;  /* 0x000000be9d5f7223 */ /* 0x000fe2000000005f */
[----:B------:R-:W-:Y:S01]  /*7df0*/  F2FP.F16.F32.PACK_AB R90, R93, R92 ;  /* 0x0000005c5d5a723e */ /* 0x000fe200000000ff */
[C---:B------:R-:W-:Y:S01]  /*7e00*/  FFMA R96, R157.reuse, R163, R96 ;  /* 0x000000a39d607223 */ /* 0x040fe20000000060 */
[C---:B------:R-:W-:Y:S01]  /*7e10*/  FFMA R97, R157.reuse, R164, R97 ;  /* 0x000000a49d617223 */ /* 0x040fe20000000061 */
[----:B------:R-:W-:Y:S01]  /*7e20*/  FFMA R98, R157, R191, R98 ;  /* 0x000000bf9d627223 */ /* 0x000fe20000000062 */
[----:B------:R-:W-:Y:S01]  /*7e30*/  F2FP.F16.F32.PACK_AB R91, R95, R94 ;  /* 0x0000005e5f5b723e */ /* 0x000fe200000000ff */
        /* <DEDUP_REMOVED lines=12> */
[----:B------:R-:W-:Y:S01]  /*7f00*/  HADD2.F32 R220, -RZ, R223.H1_H1 ;  /* 0x300000dfffdc7230 */ /* 0x000fe20000004100 */
[----:B------:R-:W-:Y:S01]  /*7f10*/  F2FP.F16.F32.PACK_AB R4, R5, R4 ;  /* 0x000000040504723e */ /* 0x000fe200000000ff */
[----:B------:R-:W-:Y:S01]  /*7f20*/  HADD2.F32 R222, -RZ, R228.H1_H1 ;  /* 0x300000e4ffde7230 */ /* 0x000fe20000004100 */
[----:B------:R-:W-:Y:S01]  /*7f30*/  F2FP.F16.F32.PACK_AB R104, R105, R104 ;  /* 0x000000686968723e */ /* 0x000fe200000000ff */
[--C-:B------:R-:W-:Y:S01]  /*7f40*/  HADD2.F32 R223, -RZ, R229.reuse.H0_H0 ;  /* 0x200000e5ffdf7230 */ /* 0x100fe20000004100 */
[----:B------:R-:W-:Y:S01]  /*7f50*/  UMOV UR4, 0x400 ;  /* 0x0000040000047882 */ /* 0x000fe20000000000 */
[----:B------:R-:W-:Y:S01]  /*7f60*/  HADD2.F32 R224, -RZ, R229.H1_H1 ;  /* 0x300000e5ffe07230 */ /* 0x000fe20000004100 */
[----:B------:R-:W-:Y:S01]  /*7f70*/  UIADD3 UR13, UPT, UPT, UR45, 0x1, URZ ;  /* 0x000000012d0d7890 */ /* 0x000fe2000fffe0ff */
[--C-:B------:R-:W-:Y:S01]  /*7f80*/  HADD2.F32 R225, -RZ, R230.reuse.H0_H0 ;  /* 0x200000e6ffe17230 */ /* 0x100fe20000004100 */
[----:B------:R-:W-:Y:S01]  /*7f90*/  UIADD3 UR12, UPT, UPT, UR46, 0x1, URZ ;  /* 0x000000012e0c7890 */ /* 0x000fe2000fffe0ff */
[----:B------:R-:W-:Y:S01]  /*7fa0*/  HADD2.F32 R226, -RZ, R230.H1_H1 ;  /* 0x300000e6ffe27230 */ /* 0x000fe20000004100 */
[----:B------:R-:W-:Y:S01]  /*7fb0*/  ULEA UR4, UR44, UR4, 0x18 ;  /* 0x000000042c047291 */ /* 0x000fe2000f8ec0ff */
[----:B------:R-:W-:Y:S01]  /*7fc0*/  HADD2.F32 R227, -RZ, R231.H0_H0 ;  /* 0x200000e7ffe37230 */ /* 0x000fe20000004100 */
[----:B------:R-:W-:Y:S01]  /*7fd0*/  BSSY.RECONVERGENT B0, `(.L_x_99) ;  /* 0x0000171000007945 */ /* 0x000fe20003800200 */
[--C-:B------:R-:W-:Y:S02]  /*7fe0*/  HADD2.F32 R173, -RZ, R232.reuse.H0_H0 ;  /* 0x200000e8ffad7230 */ /* 0x100fe40000004100 */
[----:B------:R-:W-:Y:S02]  /*7ff0*/  HADD2.F32 R174, -RZ, R232.H1_H1 ;  /* 0x300000e8ffae7230 */ /* 0x000fe40000004100 */
[--C-:B------:R-:W-:Y:S02]  /*8000*/  HADD2.F32 R175, -RZ, R233.reuse.H0_H0 ;  /* 0x200000e9ffaf7230 */ /* 0x100fe40000004100 */
[----:B------:R-:W-:Y:S02]  /*8010*/  HADD2.F32 R229, -RZ, R233.H1_H1 ;  /* 0x300000e9ffe57230 */ /* 0x000fe40000004100 */
[----:B------:R-:W-:Y:S02]  /*8020*/  HADD2.F32 R230, -RZ, R234.H0_H0 ;  /* 0x200000eaffe67230 */ /* 0x000fe40000004100 */
[--C-:B------:R-:W-:Y:S02]  /*8030*/  HADD2.F32 R232, -RZ, R235.reuse.H0_H0 ;  /* 0x200000ebffe87230 */ /* 0x100fe40000004100 */
[----:B------:R-:W-:Y:S02]  /*8040*/  HADD2.F32 R233, -RZ, R235.H1_H1 ;  /* 0x300000ebffe97230 */ /* 0x000fe40000004100 */
[--C-:B------:R-:W-:Y:S02]  /*8050*/  HADD2.F32 R176, -RZ, R236.reuse.H0_H0 ;  /* 0x200000ecffb07230 */ /* 0x100fe40000004100 */
[----:B------:R-:W-:Y:S02]  /*8060*/  HADD2.F32 R177, -RZ, R236.H1_H1 ;  /* 0x300000ecffb17230 */ /* 0x000fe40000004100 */
[----:B------:R-:W-:Y:S02]  /*8070*/  HADD2.F32 R178, -RZ, R237.H0_H0 ;  /* 0x200000edffb27230 */ /* 0x000fe40000004100 */
[--C-:B------:R-:W-:Y:S02]  /*8080*/  HADD2.F32 R235, -RZ, R238.reuse.H0_H0 ;  /* 0x200000eeffeb7230 */ /* 0x100fe40000004100 */
[----:B------:R-:W-:Y:S02]  /*8090*/  HADD2.F32 R236, -RZ, R238.H1_H1 ;  /* 0x300000eeffec7230 */ /* 0x000fe40000004100 */
[----:B------:R-:W-:Y:S02]  /*80a0*/  HADD2.F32 R238, -RZ, R239.H1_H1 ;  /* 0x300000efffee7230 */ /* 0x000fe40000004100 */
[--C-:B------:R-:W-:Y:S02]  /*80b0*/  HADD2.F32 R179, -RZ, R244.reuse.H0_H0 ;  /* 0x200000f4ffb37230 */ /* 0x100fe40000004100 */
[----:B------:R-:W-:Y:S02]  /*80c0*/  HADD2.F32 R180, -RZ, R244.H1_H1 ;  /* 0x300000f4ffb47230 */ /* 0x000fe40000004100 */
[----:B------:R-:W-:Y:S02]  /*80d0*/  HADD2.F32 R240, -RZ, R245.H1_H1 ;  /* 0x300000f5fff07230 */ /* 0x000fe40000004100 */
[--C-:B------:R-:W-:Y:S02]  /*80e0*/  HADD2.F32 R241, -RZ, R246.reuse.H0_H0 ;  /* 0x200000f6fff17230 */ /* 0x100fe40000004100 */
[----:B------:R-:W-:Y:S02]  /*80f0*/  HADD2.F32 R242, -RZ, R246.H1_H1 ;  /* 0x300000f6fff27230 */ /* 0x000fe40000004100 */
[--C-:B------:R-:W-:Y:S02]  /*8100*/  HADD2.F32 R243, -RZ, R247.reuse.H0_H0 ;  /* 0x200000f7fff37230 */ /* 0x100fe40000004100 */
[----:B------:R-:W-:Y:S02]  /*8110*/  HADD2.F32 R244, -RZ, R247.H1_H1 ;  /* 0x300000f7fff47230 */ /* 0x000fe40000004100 */
[--C-:B------:R-:W-:Y:S02]  /*8120*/  HADD2.F32 R152, -RZ, R248.reuse.H0_H0 ;  /* 0x200000f8ff987230 */ /* 0x100fe40000004100 */
[----:B------:R-:W-:Y:S02]  /*8130*/  HADD2.F32 R153, -RZ, R248.H1_H1 ;  /* 0x300000f8ff997230 */ /* 0x000fe40000004100 */
[----:B------:R-:W-:Y:S02]  /*8140*/  HADD2.F32 R246, -RZ, R249.H1_H1 ;  /* 0x300000f9fff67230 */ /* 0x000fe40000004100 */
[--C-:B------:R-:W-:Y:S02]  /*8150*/  HADD2.F32 R247, -RZ, R250.reuse.H0_H0 ;  /* 0x200000fafff77230 */ /* 0x100fe40000004100 */
[----:B------:R-:W-:Y:S02]  /*8160*/  HADD2.F32 R248, -RZ, R250.H1_H1 ;  /* 0x300000fafff87230 */ /* 0x000fe40000004100 */
[----:B------:R-:W-:Y:S01]  /*8170*/  HADD2.F32 R250, -RZ, R251.H1_H1 ;  /* 0x300000fbfffa7230 */ /* 0x000fe20000004100 */
[----:B--2---:R1:W-:Y:S01]  /*8180*/  STS.128 [R117+0x10], R200 ;  /* 0x000010c875007388 */ /* 0x0043e20000000c00 */
[C---:B------:R-:W-:Y:S01]  /*8190*/  FMUL R5, R154.reuse, R123 ;  /* 0x0000007b9a057220 */ /* 0x040fe20000400000 */
[----:B------:R-:W-:Y:S02]  /*81a0*/  HADD2.F32 R159, -RZ, R252.H0_H0 ;  /* 0x200000fcff9f7230 */ /* 0x000fe40000004100 */
[--C-:B----4-:R-:W-:Y:S02]  /*81b0*/  HADD2.F32 R54, -RZ, R119.reuse.H0_H0 ;  /* 0x20000077ff367230 */ /* 0x110fe40000004100 */
[----:B------:R-:W-:Y:S01]  /*81c0*/  HADD2.F32 R55, -RZ, R119.H1_H1 ;  /* 0x30000077ff377230 */ /* 0x000fe20000004100 */
[----:B------:R-:W-:Y:S02]  /*81d0*/  F2FP.F16.F32.PACK_AB R119, R7, R6 ;  /* 0x000000060777723e */ /* 0x000fe400000000ff */
[----:B------:R-:W-:Y:S01]  /*81e0*/  MOV R7, R4 ;  /* 0x0000000400077202 */ /* 0x000fe20000000f00 */
[C---:B------:R-:W-:Y:S01]  /*81f0*/  FMUL R4, R154.reuse, R122 ;  /* 0x0000007a9a047220 */ /* 0x040fe20000400000 */
[--C-:B---3--:R-:W-:Y:S02]  /*8200*/  HADD2.F32 R156, -RZ, R84.reuse.H0_H0 ;  /* 0x20000054ff9c7230 */ /* 0x108fe40000004100 */
[----:B------:R-:W-:Y:S02]  /*8210*/  HADD2.F32 R158, -RZ, R84.H1_H1 ;  /* 0x30000054ff9e7230 */ /* 0x000fe40000004100 */
[----:B------:R-:W-:Y:S02]  /*8220*/  HADD2.F32 R84, -RZ, R116.H1_H1 ;  /* 0x30000074ff547230 */ /* 0x000fe40000004100 */
[----:B-1----:R-:W-:Y:S02]  /*8230*/  HADD2.F32 R200, -RZ, R205.H1_H1 ;  /* 0x300000cdffc87230 */ /* 0x002fe40000004100 */
[--C-:B------:R-:W-:Y:S02]  /*8240*/  HADD2.F32 R201, -RZ, R206.reuse.H0_H0 ;  /* 0x200000ceffc97230 */ /* 0x100fe40000004100 */
[----:B------:R-:W-:Y:S02]  /*8250*/  HADD2.F32 R202, -RZ, R206.H1_H1 ;  /* 0x300000ceffca7230 */ /* 0x000fe40000004100 */
[C---:B------:R-:W-:Y:S01]  /*8260*/  FFMA R107, R157.reuse, R200, R107 ;  /* 0x000000c89d6b7223 */ /* 0x040fe2000000006b */
[----:B------:R-:W-:Y:S02]  /*8270*/  HADD2.F32 R203, -RZ, R207.H0_H0 ;  /* 0x200000cfffcb7230 */ /* 0x000fe40000004100 */
[C---:B------:R-:W-:Y:S01]  /*8280*/  FFMA R108, R157.reuse, R201, R108 ;  /* 0x000000c99d6c7223 */ /* 0x040fe2000000006c */
[----:B------:R-:W-:Y:S02]  /*8290*/  HADD2.F32 R205, -RZ, R209.H1_H1 ;  /* 0x300000d1ffcd7230 */ /* 0x000fe40000004100 */
[----:B------:R-:W-:Y:S01]  /*82a0*/  FFMA R109, R157, R202, R109 ;  /* 0x000000ca9d6d7223 */ /* 0x000fe2000000006d */
[----:B------:R-:W-:Y:S01]  /*82b0*/  F2FP.F16.F32.PACK_AB R105, R107, R106 ;  /* 0x0000006a6b69723e */ /* 0x000fe200000000ff */
[C---:B------:R-:W-:Y:S01]  /*82c0*/  FFMA R110, R157.reuse, R203, R110 ;  /* 0x000000cb9d6e7223 */ /* 0x040fe2000000006e */
[----:B------:R-:W-:Y:S01]  /*82d0*/  FFMA R111, R157, R204, R111 ;  /* 0x000000cc9d6f7223 */ /* 0x000fe2000000006f */
[----:B------:R1:W-:Y:S01]  /*82e0*/  STS.128 [R86+0x20], R112 ;  /* 0x0000207056007388 */ /* 0x0003e20000000c00 */
[----:B------:R-:W-:Y:S01]  /*82f0*/  F2FP.F16.F32.PACK_AB R106, R109, R108 ;  /* 0x0000006c6d6a723e */ /* 0x000fe200000000ff */
[C---:B------:R-:W-:Y:S01]  /*8300*/  FFMA R10, R157.reuse, R165, R10 ;  /* 0x000000a59d0a7223 */ /* 0x040fe2000000000a */
[----:B------:R-:W-:Y:S01]  /*8310*/  FFMA R11, R157, R166, R11 ;  /* 0x000000a69d0b7223 */ /* 0x000fe2000000000b */
[----:B------:R-:W-:Y:S01]  /*8320*/  F2FP.F16.F32.PACK_AB R107, R111, R110 ;  /* 0x0000006e6f6b723e */ /* 0x000fe200000000ff */
[C---:B------:R-:W-:Y:S01]  /*8330*/  FFMA R12, R157.reuse, R167, R12 ;  /* 0x000000a79d0c7223 */ /* 0x040fe2000000000c */
[C---:B------:R-:W-:Y:S01]  /*8340*/  FFMA R13, R157.reuse, R205, R13 ;  /* 0x000000cd9d0d7223 */ /* 0x040fe2000000000d */
[----:B------:R-:W-:Y:S01]  /*8350*/  MOV R6, R86 ;  /* 0x0000005600067202 */ /* 0x000fe20000000f00 */
[----:B------:R2:W-:Y:S01]  /*8360*/  STS.128 [R87+0x30], R80 ;  /* 0x0000305057007388 */ /* 0x0005e20000000c00 */
[----:B------:R-:W-:Y:S01]  /*8370*/  MOV R122, R87 ;  /* 0x00000057007a7202 */ /* 0x000fe20000000f00 */
[--C-:B------:R-:W-:Y:S01]  /*8380*/  HADD2.F32 R206, -RZ, R210.reuse.H0_H0 ;  /* 0x200000d2ffce7230 */ /* 0x100fe20000004100 */
[----:B------:R-:W-:Y:S01]  /*8390*/  MOV R123, R6 ;  /* 0x00000006007b7202 */ /* 0x000fe20000000f00 */
[C---:B------:R-:W-:Y:S01]  /*83a0*/  FMUL R6, R154.reuse, R124 ;  /* 0x0000007c9a067220 */ /* 0x040fe20000400000 */
[----:B------:R-:W-:Y:S02]  /*83b0*/  HADD2.F32 R207, -RZ, R210.H1_H1 ;  /* 0x300000d2ffcf7230 */ /* 0x000fe40000004100 */
[C---:B------:R-:W-:Y:S01]  /*83c0*/  FFMA R14, R157.reuse, R206, R14 ;  /* 0x000000ce9d0e7223 */ /* 0x040fe2000000000e */
[----:B------:R-:W-:Y:S02]  /*83d0*/  HADD2.F32 R209, -RZ, R211.H1_H1 ;  /* 0x300000d3ffd17230 */ /* 0x000fe40000004100 */
[C---:B------:R-:W-:Y:S01]  /*83e0*/  FFMA R15, R157.reuse, R207, R15 ;  /* 0x000000cf9d0f7223 */ /* 0x040fe2000000000f */
[C---:B------:R-:W-:Y:S01]  /*83f0*/  FFMA R16, R157.reuse, R208, R16 ;  /* 0x000000d09d107223 */ /* 0x040fe20000000010 */
[----:B------:R-:W-:Y:S02]  /*8400*/  HADD2.F32 R210, -RZ, R213.H1_H1 ;  /* 0x300000d5ffd27230 */ /* 0x000fe40000004100 */
[C---:B------:R-:W-:Y:S01]  /*8410*/  FFMA R17, R157.reuse, R209, R17 ;  /* 0x000000d19d117223 */ /* 0x040fe20000000011 */
[C---:B------:R-:W-:Y:S01]  /*8420*/  FFMA R56, R157.reuse, R168, R56 ;  /* 0x000000a89d387223 */ /* 0x040fe20000000038 */
[C---:B------:R-:W-:Y:S01]  /*8430*/  FFMA R57, R157.reuse, R169, R57 ;  /* 0x000000a99d397223 */ /* 0x040fe20000000039 */
[C---:B------:R-:W-:Y:S01]  /*8440*/  FFMA R58, R157.reuse, R170, R58 ;  /* 0x000000aa9d3a7223 */ /* 0x040fe2000000003a */
[----:B------:R-:W-:Y:S01]  /*8450*/  FFMA R59, R157, R210, R59 ;  /* 0x000000d29d3b7223 */ /* 0x000fe2000000003b */
[----:B------:R-:W-:Y:S02]  /*8460*/  HADD2.F32 R211, -RZ, R214.H0_H0 ;  /* 0x200000d6ffd37230 */ /* 0x000fe40000004100 */
[----:B------:R-:W-:Y:S01]  /*8470*/  F2FP.F16.F32.PACK_AB R56, R57, R56 ;  /* 0x000000383938723e */ /* 0x000fe200000000ff */
[--C-:B------:R-:W-:Y:S01]  /*8480*/  HADD2.F32 R213, -RZ, R215.reuse.H0_H0 ;  /* 0x200000d7ffd57230 */ /* 0x100fe20000004100 */
[----:B------:R-:W-:Y:S01]  /*8490*/  F2FP.F16.F32.PACK_AB R57, R59, R58 ;  /* 0x0000003a3b39723e */ /* 0x000fe200000000ff */
[----:B-1----:R-:W3:Y:S01]  /*84a0*/  LDL.LU R115, [R1+0xc] ;  /* 0x00000c0001737983 */ /* 0x002ee20000300800 */
[----:B------:R-:W-:Y:S01]  /*84b0*/  F2FP.F16.F32.PACK_AB R112, R3, R0 ;  /* 0x000000000370723e */ /* 0x000fe200000000ff */
[C---:B------:R-:W-:Y:S01]  /*84c0*/  FFMA R60, R157.reuse, R211, R60 ;  /* 0x000000d39d3c7223 */ /* 0x040fe2000000003c */
[C---:B------:R-:W-:Y:S01]  /*84d0*/  FFMA R61, R157.reuse, R212, R61 ;  /* 0x000000d49d3d7223 */ /* 0x040fe2000000003d */
[----:B------:R-:W4:Y:S01]  /*84e0*/  LDL.LU R113, [R1+0x10] ;  /* 0x0000100001717983 */ /* 0x000f220000300800 */
[----:B------:R-:W-:Y:S01]  /*84f0*/  FFMA R62, R157, R213, R62 ;  /* 0x000000d59d3e7223 */ /* 0x000fe2000000003e */
[----:B------:R-:W-:Y:S02]  /*8500*/  HADD2.F32 R214, -RZ, R215.H1_H1 ;  /* 0x300000d7ffd67230 */ /* 0x000fe40000004100 */
[----:B------:R-:W4:Y:S01]  /*8510*/  LDL.LU R114, [R1+0x14] ;  /* 0x0000140001727983 */ /* 0x000f220000300800 */
[--C-:B--2---:R-:W-:Y:S01]  /*8520*/  HADD2.F32 R83, -RZ, R2.reuse.H0_H0 ;  /* 0x20000002ff537230 */ /* 0x104fe20000004100 */
[----:B------:R-:W-:Y:S01]  /*8530*/  F2FP.F16.F32.PACK_AB R58, R61, R60 ;  /* 0x0000003c3d3a723e */ /* 0x000fe200000000ff */
[----:B------:R-:W-:Y:S01]  /*8540*/  HADD2.F32 R82, -RZ, R2.H1_H1 ;  /* 0x30000002ff527230 */ /* 0x000fe20000004100 */
[----:B------:R-:W2:Y:S01]  /*8550*/  LDL.LU R52, [R1+0x28] ;  /* 0x0000280001347983 */ /* 0x000ea20000300800 */
[C---:B------:R-:W-:Y:S01]  /*8560*/  FFMA R63, R157.reuse, R214, R63 ;  /* 0x000000d69d3f7223 */ /* 0x040fe2000000003f */
[C---:B------:R-:W-:Y:S01]  /*8570*/  FFMA R64, R157.reuse, R171, R64 ;  /* 0x000000ab9d407223 */ /* 0x040fe20000000040 */
[----:B------:R-:W-:Y:S01]  /*8580*/  FFMA R65, R157, R172, R65 ;  /* 0x000000ac9d417223 */ /* 0x000fe20000000041 */
[----:B------:R-:W2:Y:S01]  /*8590*/  LDL.LU R51, [R1+0x2c] ;  /* 0x00002c0001337983 */ /* 0x000ea20000300800 */
[----:B------:R-:W-:Y:S01]  /*85a0*/  HADD2.F32 R215, -RZ, R221.H0_H0 ;  /* 0x200000ddffd77230 */ /* 0x000fe20000004100 */
[----:B------:R-:W-:Y:S01]  /*85b0*/  F2FP.F16.F32.PACK_AB R59, R63, R62 ;  /* 0x0000003e3f3b723e */ /* 0x000fe200000000ff */
[----:B------:R-:W-:Y:S01]  /*85c0*/  HADD2.F32 R221, -RZ, R228.H0_H0 ;  /* 0x200000e4ffdd7230 */ /* 0x000fe20000004100 */
[----:B------:R-:W2:Y:S01]  /*85d0*/  LDL.LU R50, [R1+0x30] ;  /* 0x0000300001327983 */ /* 0x000ea20000300800 */
[----:B------:R-:W-:Y:S01]  /*85e0*/  F2FP.F16.F32.PACK_AB R64, R65, R64 ;  /* 0x000000404140723e */ /* 0x000fe200000000ff */
[C---:B------:R-:W-:Y:S01]  /*85f0*/  FFMA R66, R157.reuse, R215, R66 ;  /* 0x000000d79d427223 */ /* 0x040fe20000000042 */
[C---:B------:R-:W-:Y:S01]  /*8600*/  FFMA R67, R157.reuse, R216, R67 ;  /* 0x000000d89d437223 */ /* 0x040fe20000000043 */
[----:B------:R-:W2:Y:S01]  /*8610*/  LDL.LU R3, [R1+0x34] ;  /* 0x0000340001037983 */ /* 0x000ea20000300800 */
[C---:B------:R-:W-:Y:S01]  /*8620*/  FFMA R68, R157.reuse, R217, R68 ;  /* 0x000000d99d447223 */ /* 0x040fe20000000044 */
[C---:B------:R-:W-:Y:S01]  /*8630*/  FFMA R69, R157.reuse, R218, R69 ;  /* 0x000000da9d457223 */ /* 0x040fe20000000045 */
[----:B------:R-:W-:Y:S01]  /*8640*/  FFMA R70, R157, R219, R70 ;  /* 0x000000db9d467223 */ /* 0x000fe20000000046 */
[----:B------:R-:W2:Y:S01]  /*8650*/  LDL.LU R2, [R1+0x38] ;  /* 0x0000380001027983 */ /* 0x000ea20000300800 */
[----:B------:R-:W-:Y:S01]  /*8660*/  F2FP.F16.F32.PACK_AB R65, R67, R66 ;  /* 0x000000424341723e */ /* 0x000fe200000000ff */
[----:B------:R-:W-:Y:S01]  /*8670*/  FFMA R71, R157, R220, R71 ;  /* 0x000000dc9d477223 */ /* 0x000fe20000000047 */
[----:B------:R-:W-:Y:S01]  /*8680*/  F2FP.F16.F32.PACK_AB R66, R69, R68 ;  /* 0x000000444542723e */ /* 0x000fe200000000ff */
[----:B------:R-:W2:Y:S01]  /*8690*/  LDL.LU R0, [R1+0x3c] ;  /* 0x00003c0001007983 */ /* 0x000ea20000300800 */
[C---:B------:R-:W-:Y:S01]  /*86a0*/  FFMA R72, R157.reuse, R221, R72 ;  /* 0x000000dd9d487223 */ /* 0x040fe20000000048 */
[----:B------:R-:W-:Y:S01]  /*86b0*/  FFMA R73, R157, R222, R73 ;  /* 0x000000de9d497223 */ /* 0x000fe20000000049 */
[----:B------:R-:W-:Y:S01]  /*86c0*/  F2FP.F16.F32.PACK_AB R67, R71, R70 ;  /* 0x000000464743723e */ /* 0x000fe200000000ff */
[C---:B------:R-:W-:Y:S01]  /*86d0*/  FFMA R74, R157.reuse, R223, R74 ;  /* 0x000000df9d4a7223 */ /* 0x040fe2000000004a */
[----:B------:R-:W-:Y:S02]  /*86e0*/  HADD2.F32 R228, -RZ, R231.H1_H1 ;  /* 0x300000e7ffe47230 */ /* 0x000fe40000004100 */
[C---:B------:R-:W-:Y:S01]  /*86f0*/  FFMA R75, R157.reuse, R224, R75 ;  /* 0x000000e09d4b7223 */ /* 0x040fe2000000004b */
[C---:B------:R-:W-:Y:S01]  /*8700*/  FFMA R76, R157.reuse, R225, R76 ;  /* 0x000000e19d4c7223 */ /* 0x040fe2000000004c */
[C---:B------:R-:W-:Y:S01]  /*8710*/  FFMA R77, R157.reuse, R226, R77 ;  /* 0x000000e29d4d7223 */ /* 0x040fe2000000004d */
[C---:B------:R-:W-:Y:S01]  /*8720*/  FFMA R78, R157.reuse, R227, R78 ;  /* 0x000000e39d4e7223 */ /* 0x040fe2000000004e */
[C---:B------:R-:W-:Y:S01]  /*8730*/  FFMA R79, R157.reuse, R228, R79 ;  /* 0x000000e49d4f7223 */ /* 0x040fe2000000004f */
[C---:B------:R-:W-:Y:S01]  /*8740*/  FFMA R18, R157.reuse, R173, R18 ;  /* 0x000000ad9d127223 */ /* 0x040fe20000000012 */
[----:B------:R-:W-:Y:S02]  /*8750*/  HADD2.F32 R231, -RZ, R234.H1_H1 ;  /* 0x300000eaffe77230 */ /* 0x000fe40000004100 */
[C---:B------:R-:W-:Y:S01]  /*8760*/  FFMA R19, R157.reuse, R174, R19 ;  /* 0x000000ae9d137223 */ /* 0x040fe20000000013 */
[--C-:B------:R-:W-:Y:S02]  /*8770*/  HADD2.F32 R81, -RZ, R118.reuse.H0_H0 ;  /* 0x20000076ff517230 */ /* 0x100fe40000004100 */
[----:B------:R-:W-:Y:S01]  /*8780*/  FFMA R20, R157, R175, R20 ;  /* 0x000000af9d147223 */ /* 0x000fe20000000014 */
[----:B------:R-:W-:Y:S01]  /*8790*/  HADD2.F32 R80, -RZ, R118.H1_H1 ;  /* 0x30000076ff507230 */ /* 0x000fe20000004100 */
[----:B------:R-:W-:Y:S01]  /*87a0*/  F2FP.F16.F32.PACK_AB R118, R9, R8 ;  /* 0x000000080976723e */ /* 0x000fe200000000ff */
[C---:B------:R-:W-:Y:S01]  /*87b0*/  FFMA R21, R157.reuse, R229, R21 ;  /* 0x000000e59d157223 */ /* 0x040fe20000000015 */
[----:B------:R-:W-:Y:S01]  /*87c0*/  MOV R9, R117 ;  /* 0x0000007500097202 */ /* 0x000fe20000000f00 */
[C---:B------:R-:W-:Y:S01]  /*87d0*/  FFMA R22, R157.reuse, R230, R22 ;  /* 0x000000e69d167223 */ /* 0x040fe20000000016 */
[C---:B------:R-:W-:Y:S01]  /*87e0*/  FFMA R23, R157.reuse, R231, R23 ;  /* 0x000000e79d177223 */ /* 0x040fe20000000017 */
[C---:B------:R-:W-:Y:S01]  /*87f0*/  FFMA R24, R157.reuse, R232, R24 ;  /* 0x000000e89d187223 */ /* 0x040fe20000000018 */
[----:B------:R-:W-:Y:S01]  /*8800*/  MOV R124, R9 ;  /* 0x00000009007c7202 */ /* 0x000fe20000000f00 */
[----:B------:R-:W-:Y:S02]  /*8810*/  HADD2.F32 R234, -RZ, R237.H1_H1 ;  /* 0x300000edffea7230 */ /* 0x000fe40000004100 */
[C---:B------:R-:W-:Y:S01]  /*8820*/  FFMA R25, R157.reuse, R233, R25 ;  /* 0x000000e99d197223 */ /* 0x040fe20000000019 */
[C---:B------:R-:W-:Y:S01]  /*8830*/  FMUL R9, R154.reuse, R127 ;  /* 0x0000007f9a097220 */ /* 0x040fe20000400000 */
[C---:B------:R-:W-:Y:S01]  /*8840*/  FFMA R26, R157.reuse, R176, R26 ;  /* 0x000000b09d1a7223 */ /* 0x040fe2000000001a */
[C---:B------:R-:W-:Y:S01]  /*8850*/  FFMA R27, R157.reuse, R177, R27 ;  /* 0x000000b19d1b7223 */ /* 0x040fe2000000001b */
[----:B------:R-:W-:Y:S02]  /*8860*/  HADD2.F32 R237, -RZ, R239.H0_H0 ;  /* 0x200000efffed7230 */ /* 0x000fe40000004100 */
[C---:B------:R-:W-:Y:S01]  /*8870*/  FFMA R28, R157.reuse, R178, R28 ;  /* 0x000000b29d1c7223 */ /* 0x040fe2000000001c */
[C---:B------:R-:W-:Y:S01]  /*8880*/  FFMA R29, R157.reuse, R234, R29 ;  /* 0x000000ea9d1d7223 */ /* 0x040fe2000000001d */
[C---:B------:R-:W-:Y:S01]  /*8890*/  FFMA R30, R157.reuse, R235, R30 ;  /* 0x000000eb9d1e7223 */ /* 0x040fe2000000001e */
[C---:B------:R-:W-:Y:S01]  /*88a0*/  FFMA R31, R157.reuse, R236, R31 ;  /* 0x000000ec9d1f7223 */ /* 0x040fe2000000001f */
[----:B------:R-:W-:Y:S02]  /*88b0*/  HADD2.F32 R239, -RZ, R245.H0_H0 ;  /* 0x200000f5ffef7230 */ /* 0x000fe40000004100 */
        /* <DEDUP_REMOVED lines=15> */
[--C-:B------:R-:W-:Y:S02]  /*89b0*/  HADD2.F32 R184, -RZ, R85.reuse.H0_H0 ;  /* 0x20000055ffb87230 */ /* 0x100fe40000004100 */
[C---:B------:R-:W-:Y:S01]  /*89c0*/  FFMA R45, R157.reuse, R246, R45 ;  /* 0x000000f69d2d7223 */ /* 0x040fe2000000002d */
[----:B------:R-:W-:Y:S02]  /*89d0*/  HADD2.F32 R185, -RZ, R85.H1_H1 ;  /* 0x30000055ffb97230 */ /* 0x000fe40000004100 */
[C---:B------:R-:W-:Y:S01]  /*89e0*/  FFMA R46, R157.reuse, R247, R46 ;  /* 0x000000f79d2e7223 */ /* 0x040fe2000000002e */
[----:B------:R-:W-:Y:S02]  /*89f0*/  HADD2.F32 R251, -RZ, R252.H1_H1 ;  /* 0x300000fcfffb7230 */ /* 0x000fe40000004100 */
[C---:B------:R-:W-:Y:S01]  /*8a00*/  FFMA R47, R157.reuse, R248, R47 ;  /* 0x000000f89d2f7223 */ /* 0x040fe2000000002f */
[----:B------:R-:W-:Y:S02]  /*8a10*/  HADD2.F32 R252, -RZ, R116.H0_H0 ;  /* 0x20000074fffc7230 */ /* 0x000fe40000004100 */
[C---:B------:R-:W-:Y:S01]  /*8a20*/  FFMA R48, R157.reuse, R249, R48 ;  /* 0x000000f99d307223 */ /* 0x040fe20000000030 */
[----:B------:R-:W-:Y:S01]  /*8a30*/  FFMA R49, R157, R250, R49 ;  /* 0x000000fa9d317223 */ /* 0x000fe20000000031 */
[C---:B------:R-:W-:Y:S01]  /*8a40*/  FMUL R87, R154.reuse, R141 ;  /* 0x0000008d9a577220 */ /* 0x040fe20000400000 */
[C---:B------:R-:W-:Y:S01]  /*8a50*/  FMUL R8, R154.reuse, R126 ;  /* 0x0000007e9a087220 */ /* 0x040fe20000400000 */
[----:B------:R-:W-:Y:S02]  /*8a60*/  F2FP.F16.F32.PACK_AB R72, R73, R72 ;  /* 0x000000484948723e */ /* 0x000fe400000000ff */
[----:B------:R-:W-:Y:S02]  /*8a70*/  F2FP.F16.F32.PACK_AB R73, R75, R74 ;  /* 0x0000004a4b49723e */ /* 0x000fe400000000ff */
[----:B------:R-:W-:Y:S02]  /*8a80*/  F2FP.F16.F32.PACK_AB R74, R77, R76 ;  /* 0x0000004c4d4a723e */ /* 0x000fe400000000ff */
[----:B------:R-:W-:Y:S01]  /*8a90*/  F2FP.F16.F32.PACK_AB R75, R79, R78 ;  /* 0x0000004e4f4b723e */ /* 0x000fe200000000ff */
[--C-:B---3--:R-:W-:Y:S02]  /*8aa0*/  HADD2.F32 R116, -RZ, R115.reuse.H0_H0 ;  /* 0x20000073ff747230 */ /* 0x108fe40000004100 */
[----:B------:R-:W-:Y:S02]  /*8ab0*/  HADD2.F32 R115, -RZ, R115.H1_H1 ;  /* 0x30000073ff737230 */ /* 0x000fe40000004100 */
[--C-:B----4-:R-:W-:Y:S01]  /*8ac0*/  HADD2.F32 R181, -RZ, R113.reuse.H0_H0 ;  /* 0x20000071ffb57230 */ /* 0x110fe20000004100 */
[----:B------:R-:W-:Y:S01]  /*8ad0*/  MOV R141, R116 ;  /* 0x00000074008d7202 */ /* 0x000fe20000000f00 */
[----:B------:R-:W-:Y:S02]  /*8ae0*/  HADD2.F32 R182, -RZ, R113.H1_H1 ;  /* 0x30000071ffb67230 */ /* 0x000fe40000004100 */
[C---:B------:R-:W-:Y:S01]  /*8af0*/  FMUL R116, R154.reuse, R146 ;  /* 0x000000929a747220 */ /* 0x040fe20000400000 */
[--C-:B------:R-:W-:Y:S01]  /*8b00*/  HADD2.F32 R183, -RZ, R114.reuse.H0_H0 ;  /* 0x20000072ffb77230 */ /* 0x100fe20000004100 */
[----:B------:R-:W-:Y:S01]  /*8b10*/  MOV R146, R119 ;  /* 0x0000007700927202 */ /* 0x000fe20000000f00 */
[----:B------:R-:W-:Y:S02]  /*8b20*/  HADD2.F32 R53, -RZ, R114.H1_H1 ;  /* 0x30000072ff357230 */ /* 0x000fe40000004100 */
[C---:B------:R-:W-:Y:S01]  /*8b30*/  FMUL R119, R154.reuse, R149 ;  /* 0x000000959a777220 */ /* 0x040fe20000400000 */
[--C-:B--2---:R-:W-:Y:S02]  /*8b40*/  HADD2.F32 R114, -RZ, R52.reuse.H1_H1 ;  /* 0x30000034ff727230 */ /* 0x104fe40000004100 */
[----:B------:R-:W-:Y:S02]  /*8b50*/  HADD2.F32 R113, -RZ, R52.H0_H0 ;  /* 0x20000034ff717230 */ /* 0x000fe40000004100 */
[--C-:B------:R-:W-:Y:S02]  /*8b60*/  HADD2.F32 R86, -RZ, R51.reuse.H0_H0 ;  /* 0x20000033ff567230 */ /* 0x100fe40000004100 */
[----:B------:R-:W-:Y:S02]  /*8b70*/  HADD2.F32 R52, -RZ, R51.H1_H1 ;  /* 0x30000033ff347230 */ /* 0x000fe40000004100 */
[--C-:B------:R-:W-:Y:S02]  /*8b80*/  HADD2.F32 R160, -RZ, R50.reuse.H0_H0 ;  /* 0x20000032ffa07230 */ /* 0x100fe40000004100 */
[----:B------:R-:W-:Y:S02]  /*8b90*/  HADD2.F32 R161, -RZ, R50.H1_H1 ;  /* 0x30000032ffa17230 */ /* 0x000fe40000004100 */
[--C-:B------:R-:W-:Y:S02]  /*8ba0*/  HADD2.F32 R51, -RZ, R3.reuse.H1_H1 ;  /* 0x30000003ff337230 */ /* 0x100fe40000004100 */
[----:B------:R-:W-:Y:S02]  /*8bb0*/  HADD2.F32 R162, -RZ, R3.H0_H0 ;  /* 0x20000003ffa27230 */ /* 0x000fe40000004100 */
[C---:B------:R-:W-:Y:S01]  /*8bc0*/  FMUL R3, R154.reuse, R121 ;  /* 0x000000799a037220 */ /* 0x040fe20000400000 */
[--C-:B------:R-:W-:Y:S01]  /*8bd0*/  HADD2.F32 R50, -RZ, R2.reuse.H0_H0 ;  /* 0x20000002ff327230 */ /* 0x100fe20000004100 */
[----:B------:R-:W-:Y:S01]  /*8be0*/  MOV R121, R112 ;  /* 0x0000007000797202 */ /* 0x000fe20000000f00 */
[----:B------:R-:W-:Y:S02]  /*8bf0*/  HADD2.F32 R85, -RZ, R2.H1_H1 ;  /* 0x30000002ff557230 */ /* 0x000fe40000004100 */
[C---:B------:R-:W-:Y:S01]  /*8c00*/  FMUL R112, R154.reuse, R142 ;  /* 0x0000008e9a707220 */ /* 0x040fe20000400000 */
[--C-:B------:R-:W-:Y:S01]  /*8c10*/  HADD2.F32 R2, -RZ, R0.reuse.H0_H0 ;  /* 0x20000000ff027230 */ /* 0x100fe20000004100 */
[----:B------:R-:W-:Y:S01]  /*8c20*/  MOV R127, R50 ;  /* 0x00000032007f7202 */ /* 0x000fe20000000f00 */
[C---:B------:R-:W-:Y:S01]  /*8c30*/  FMUL R50, R154.reuse, R128 ;  /* 0x000000809a327220 */ /* 0x040fe20000400000 */
        /* <DEDUP_REMOVED lines=17> */
[----:B------:R-:W-:Y:S02]  /*8d50*/  HADD2.F32 R117, -RZ, R0.H1_H1 ;  /* 0x30000000ff757230 */ /* 0x000fe40000004100 */
[C---:B------:R-:W-:Y:S01]  /*8d60*/  FMUL R83, R154.reuse, R137 ;  /* 0x000000899a537220 */ /* 0x040fe20000400000 */
[C---:B------:R-:W-:Y:S01]  /*8d70*/  FMUL R0, R154.reuse, R120 ;  /* 0x000000789a007220 */ /* 0x040fe20000400000 */
[----:B------:R-:W-:Y:S01]  /*8d80*/  MOV R137, R84 ;  /* 0x0000005400897202 */ /* 0x000fe20000000f00 */
[C---:B------:R-:W-:Y:S01]  /*8d90*/  FMUL R84, R154.reuse, R138 ;  /* 0x0000008a9a547220 */ /* 0x040fe20000400000 */
[----:B------:R-:W-:Y:S01]  /*8da0*/  MOV R120, R7 ;  /* 0x0000000700787202 */ /* 0x000fe20000000f00 */
[C---:B------:R-:W-:Y:S01]  /*8db0*/  FMUL R7, R154.reuse, R125 ;  /* 0x0000007d9a077220 */ /* 0x040fe20000400000 */
[C---:B------:R-:W-:Y:S01]  /*8dc0*/  FFMA R0, R157.reuse, R156, R0 ;  /* 0x0000009c9d007223 */ /* 0x040fe20000000000 */
[----:B------:R-:W-:Y:S01]  /*8dd0*/  MOV R142, R137 ;  /* 0x00000089008e7202 */ /* 0x000fe20000000f00 */
[C---:B------:R-:W-:Y:S01]  /*8de0*/  FFMA R3, R157.reuse, R158, R3 ;  /* 0x0000009e9d037223 */ /* 0x040fe20000000003 */
[----:B------:R-:W-:Y:S01]  /*8df0*/  MOV R125, R86 ;  /* 0x00000056007d7202 */ /* 0x000fe20000000f00 */
[C---:B------:R-:W-:Y:S01]  /*8e00*/  FMUL R86, R154.reuse, R140 ;  /* 0x0000008c9a567220 */ /* 0x040fe20000400000 */
[C---:B------:R-:W-:Y:S01]  /*8e10*/  FFMA R4, R157.reuse, R159, R4 ;  /* 0x0000009f9d047223 */ /* 0x040fe20000000004 */
[----:B------:R-:W-:Y:S01]  /*8e20*/  MOV R140, R115 ;  /* 0x00000073008c7202 */ /* 0x000fe20000000f00 */
[C---:B------:R-:W-:Y:S01]  /*8e30*/  FFMA R5, R157.reuse, R251, R5 ;  /* 0x000000fb9d057223 */ /* 0x040fe20000000005 */
[C---:B------:R-:W-:Y:S01]  /*8e40*/  FFMA R6, R157.reuse, R252, R6 ;  /* 0x000000fc9d067223 */ /* 0x040fe20000000006 */
[----:B------:R-:W-:Y:S01]  /*8e50*/  MOV R126, R85 ;  /* 0x00000055007e7202 */ /* 0x000fe20000000f00 */
[C---:B------:R-:W-:Y:S01]  /*8e60*/  FFMA R7, R157.reuse, R142, R7 ;  /* 0x0000008e9d077223 */ /* 0x040fe20000000007 */
[C---:B------:R-:W-:Y:S01]  /*8e70*/  FMUL R85, R154.reuse, R139 ;  /* 0x0000008b9a557220 */ /* 0x040fe20000400000 */
[C---:B------:R-:W-:Y:S01]  /*8e80*/  FFMA R8, R157.reuse, R141, R8 ;  /* 0x0000008d9d087223 */ /* 0x040fe20000000008 */
[----:B------:R-:W-:Y:S01]  /*8e90*/  MOV R139, R130 ;  /* 0x00000082008b7202 */ /* 0x000fe20000000f00 */
[C---:B------:R-:W-:Y:S01]  /*8ea0*/  FFMA R9, R157.reuse, R140, R9 ;  /* 0x0000008c9d097223 */ /* 0x040fe20000000009 */
[----:B------:R-:W-:Y:S01]  /*8eb0*/  MOV R138, R131 ;  /* 0x00000083008a7202 */ /* 0x000fe20000000f00 */
[C---:B------:R-:W-:Y:S01]  /*8ec0*/  FFMA R50, R157.reuse, R181, R50 ;  /* 0x000000b59d327223 */ /* 0x040fe20000000032 */
[----:B------:R-:W-:Y:S01]  /*8ed0*/  MOV R137, R132 ;  /* 0x0000008400897202 */ /* 0x000fe20000000f00 */
[C---:B------:R-:W-:Y:S01]  /*8ee0*/  FFMA R51, R157.reuse, R182, R51 ;  /* 0x000000b69d337223 */ /* 0x040fe20000000033 */
[C---:B------:R-:W-:Y:S01]  /*8ef0*/  FFMA R52, R157.reuse, R183, R52 ;  /* 0x000000b79d347223 */ /* 0x040fe20000000034 */
[C---:B------:R-:W-:Y:S01]  /*8f00*/  FFMA R53, R157.reuse, R139, R53 ;  /* 0x0000008b9d357223 */ /* 0x040fe20000000035 */
[C---:B------:R-:W-:Y:S01]  /*8f10*/  FFMA R54, R157.reuse, R138, R54 ;  /* 0x0000008a9d367223 */ /* 0x040fe20000000036 */
[C---:B------:R-:W-:Y:S01]  /*8f20*/  FFMA R55, R157.reuse, R137, R55 ;  /* 0x000000899d377223 */ /* 0x040fe20000000037 */
[C---:B------:R-:W-:Y:S01]  /*8f30*/  FFMA R80, R157.reuse, R136, R80 ;  /* 0x000000889d507223 */ /* 0x040fe20000000050 */
        /* <DEDUP_REMOVED lines=8> */
[C---:B------:R-:W-:Y:S01]  /*8fc0*/  FMUL R113, R154.reuse, R143 ;  /* 0x0000008f9a717220 */ /* 0x040fe20000400000 */
[C---:B------:R-:W-:Y:S01]  /*8fd0*/  FMUL R114, R154.reuse, R144 ;  /* 0x000000909a727220 */ /* 0x040fe20000400000 */
[C---:B------:R-:W-:Y:S01]  /*8fe0*/  FFMA R86, R157.reuse, R132, R86 ;  /* 0x000000849d567223 */ /* 0x040fe20000000056 */
[C---:B------:R-:W-:Y:S01]  /*8ff0*/  FMUL R115, R154.reuse, R145 ;  /* 0x000000919a737220 */ /* 0x040fe20000400000 */
[C---:B------:R-:W-:Y:S01]  /*9000*/  FFMA R87, R157.reuse, R131, R87 ;  /* 0x000000839d577223 */ /* 0x040fe20000000057 */
[----:B------:R-:W-:Y:S01]  /*9010*/  MOV R125, R117 ;  /* 0x00000075007d7202 */ /* 0x000fe20000000f00 */
[C---:B------:R-:W-:Y:S01]  /*9020*/  FMUL R117, R154.reuse, R147 ;  /* 0x000000939a757220 */ /* 0x040fe20000400000 */
[C---:B------:R-:W-:Y:S01]  /*9030*/  FFMA R112, R157.reuse, R130, R112 ;  /* 0x000000829d707223 */ /* 0x040fe20000000070 */
[----:B------:R-:W-:Y:S01]  /*9040*/  MOV R147, R118 ;  /* 0x0000007600937202 */ /* 0x000fe20000000f00 */
[C---:B------:R-:W-:Y:S01]  /*9050*/  FFMA R113, R157.reuse, R129, R113 ;  /* 0x000000819d717223 */ /* 0x040fe20000000071 */
[C---:B------:R-:W-:Y:S01]  /*9060*/  FFMA R114, R157.reuse, R160, R114 ;  /* 0x000000a09d727223 */ /* 0x040fe20000000072 */
[C---:B------:R-:W-:Y:S01]  /*9070*/  FMUL R118, R154.reuse, R148 ;  /* 0x000000949a767220 */ /* 0x040fe20000400000 */
[----:B------:R-:W-:Y:S01]  /*9080*/  MOV R145, R120 ;  /* 0x0000007800917202 */ /* 0x000fe20000000f00 */
[C---:B------:R-:W-:Y:S01]  /*9090*/  FFMA R115, R157.reuse, R161, R115 ;  /* 0x000000a19d737223 */ /* 0x040fe20000000073 */
[C---:B------:R-:W-:Y:S01]  /*90a0*/  FMUL R120, R154.reuse, R150 ;  /* 0x000000969a787220 */ /* 0x040fe20000400000 */
[C---:B------:R-:W-:Y:S01]  /*90b0*/  FFMA R116, R157.reuse, R162, R116 ;  /* 0x000000a29d747223 */ /* 0x040fe20000000074 */
[C---:B------:R-:W-:Y:S01]  /*90c0*/  FFMA R117, R157.reuse, R128, R117 ;  /* 0x000000809d757223 */ /* 0x040fe20000000075 */
[C---:B------:R-:W-:Y:S01]  /*90d0*/  FFMA R118, R157.reuse, R127, R118 ;  /* 0x0000007f9d767223 */ /* 0x040fe20000000076 */
[C---:B------:R-:W-:Y:S01]  /*90e0*/  FFMA R119, R157.reuse, R126, R119 ;  /* 0x0000007e9d777223 */ /* 0x040fe20000000077 */
[C---:B------:R-:W-:Y:S01]  /*90f0*/  FFMA R120, R157.reuse, R2, R120 ;  /* 0x000000029d787223 */ /* 0x040fe20000000078 */
[----:B------:R-:W-:Y:S01]  /*9100*/  MOV R144, R121 ;  /* 0x0000007900907202 */ /* 0x000fe20000000f00 */
[----:B------:R1:W5:Y:S01]  /*9110*/  LDL.LU R2, [R1+0x5c] ;  /* 0x00005c0001027983 */ /* 0x0003620000300800 */
[----:B------:R-:W-:Y:S03]  /*9120*/  FMUL R121, R154, R151 ;  /* 0x000000979a797220 */ /* 0x000fe60000400000 */
[----:B------:R-:W-:Y:S01]  /*9130*/  STS.128 [R155+0x2200], R144 ;  /* 0x002200909b007388 */ /* 0x000fe20000000c00 */
[----:B------:R-:W-:Y:S07]  /*9140*/  FFMA R121, R157, R125, R121 ;  /* 0x0000007d9d797223 */ /* 0x000fee0000000079 */
[----:B------:R2:W-:Y:S08]  /*9150*/  STS.128 [R124+0x2010], R88 ;  /* 0x002010587c007388 */ /* 0x0005f00000000c00 */
[----:B------:R-:W-:Y:S08]  /*9160*/  STS.128 [R123+0x2020], R96 ;  /* 0x002020607b007388 */ /* 0x000ff00000000c00 */
[----:B------:R-:W-:Y:S01]  /*9170*/  STS.128 [R122+0x2030], R104 ;  /* 0x002030687a007388 */ /* 0x000fe20000000c00 */
[----:B--2---:R-:W-:Y:S02]  /*9180*/  F2FP.F16.F32.PACK_AB R88, R11, R10 ;  /* 0x0000000a0b58723e */ /* 0x004fe400000000ff */
[----:B------:R-:W-:Y:S02]  /*9190*/  F2FP.F16.F32.PACK_AB R89, R13, R12 ;  /* 0x0000000c0d59723e */ /* 0x000fe400000000ff */
[----:B------:R-:W-:Y:S02]  /*91a0*/  F2FP.F16.F32.PACK_AB R90, R15, R14 ;  /* 0x0000000e0f5a723e */ /* 0x000fe400000000ff */
[----:B------:R-:W-:Y:S02]  /*91b0*/  F2FP.F16.F32.PACK_AB R91, R17, R16 ;  /* 0x00000010115b723e */ /* 0x000fe400000000ff */
[----:B------:R-:W-:Y:S02]  /*91c0*/  F2FP.F16.F32.PACK_AB R12, R19, R18 ;  /* 0x00000012130c723e */ /* 0x000fe400000000ff */
[----:B------:R-:W-:Y:S01]  /*91d0*/  F2FP.F16.F32.PACK_AB R13, R21, R20 ;  /* 0x00000014150d723e */ /* 0x000fe200000000ff */
[----:B------:R-:W-:Y:S01]  /*91e0*/  STS.128 [R155+0x4200], R88 ;  /* 0x004200589b007388 */ /* 0x000fe20000000c00 */
        /* <DEDUP_REMOVED lines=9> */
[----:B------:R-:W-:Y:S08]  /*9280*/  STS.128 [R123+0x4020], R64 ;  /* 0x004020407b007388 */ /* 0x000ff00000000c00 */
[----:B------:R-:W-:Y:S08]  /*9290*/  STS.128 [R122+0x4030], R72 ;  /* 0x004030487a007388 */ /* 0x000ff00000000c00 */
[----:B------:R2:W-:Y:S08]  /*92a0*/  STS.128 [R155+0x6200], R12 ;  /* 0x0062000c9b007388 */ /* 0x0005f00000000c00 */
[----:B------:R3:W-:Y:S01]  /*92b0*/  STS.128 [R124+0x6010], R16 ;  /* 0x006010107c007388 */ /* 0x0007e20000000c00 */
[----:B--2---:R-:W-:Y:S02]  /*92c0*/  F2FP.F16.F32.PACK_AB R12, R35, R34 ;  /* 0x00000022230c723e */ /* 0x004fe400000000ff */
[----:B------:R-:W-:Y:S02]  /*92d0*/  F2FP.F16.F32.PACK_AB R13, R37, R36 ;  /* 0x00000024250d723e */ /* 0x000fe400000000ff */
[----:B------:R-:W-:Y:S02]  /*92e0*/  F2FP.F16.F32.PACK_AB R14, R39, R38 ;  /* 0x00000026270e723e */ /* 0x000fe400000000ff */
[----:B------:R-:W-:Y:S02]  /*92f0*/  F2FP.F16.F32.PACK_AB R15, R41, R40 ;  /* 0x00000028290f723e */ /* 0x000fe400000000ff */
[----:B---3--:R-:W-:Y:S02]  /*9300*/  F2FP.F16.F32.PACK_AB R16, R43, R42 ;  /* 0x0000002a2b10723e */ /* 0x008fe400000000ff */
[----:B------:R-:W-:Y:S01]  /*9310*/  F2FP.F16.F32.PACK_AB R17, R45, R44 ;  /* 0x0000002c2d11723e */ /* 0x000fe200000000ff */
[----:B------:R2:W-:Y:S01]  /*9320*/  STS.128 [R123+0x6020], R12 ;  /* 0x0060200c7b007388 */ /* 0x0005e20000000c00 */
[----:B------:R-:W-:Y:S02]  /*9330*/  F2FP.F16.F32.PACK_AB R18, R47, R46 ;  /* 0x0000002e2f12723e */ /* 0x000fe400000000ff */
[----:B------:R-:W-:Y:S05]  /*9340*/  F2FP.F16.F32.PACK_AB R19, R49, R48 ;  /* 0x000000303113723e */ /* 0x000fea00000000ff */
[----:B------:R-:W-:Y:S01]  /*9350*/  STS.128 [R122+0x6030], R16 ;  /* 0x006030107a007388 */ /* 0x000fe20000000c00 */
[----:B--2---:R-:W-:Y:S02]  /*9360*/  F2FP.F16.F32.PACK_AB R12, R3, R0 ;  /* 0x00000000030c723e */ /* 0x004fe400000000ff */
[----:B------:R-:W-:Y:S02]  /*9370*/  F2FP.F16.F32.PACK_AB R13, R5, R4 ;  /* 0x00000004050d723e */ /* 0x000fe400000000ff */
[----:B------:R-:W-:Y:S02]  /*9380*/  F2FP.F16.F32.PACK_AB R14, R7, R6 ;  /* 0x00000006070e723e */ /* 0x000fe400000000ff */
[----:B------:R-:W-:Y:S02]  /*9390*/  F2FP.F16.F32.PACK_AB R15, R9, R8 ;  /* 0x00000008090f723e */ /* 0x000fe400000000ff */
[----:B------:R-:W-:Y:S02]  /*93a0*/  F2FP.F16.F32.PACK_AB R4, R51, R50 ;  /* 0x000000323304723e */ /* 0x000fe400000000ff */
[----:B------:R-:W-:Y:S01]  /*93b0*/  F2FP.F16.F32.PACK_AB R5, R53, R52 ;  /* 0x000000343505723e */ /* 0x000fe200000000ff */
[----:B------:R2:W-:Y:S01]  /*93c0*/  STS.128 [R155+0x8200], R12 ;  /* 0x0082000c9b007388 */ /* 0x0005e20000000c00 */
[----:B------:R-:W-:Y:S02]  /*93d0*/  F2FP.F16.F32.PACK_AB R6, R55, R54 ;  /* 0x000000363706723e */ /* 0x000fe400000000ff */
[----:B------:R-:W-:Y:S02]  /*93e0*/  F2FP.F16.F32.PACK_AB R7, R81, R80 ;  /* 0x000000505107723e */ /* 0x000fe400000000ff */
[----:B------:R-:W-:Y:S02]  /*93f0*/  F2FP.F16.F32.PACK_AB R8, R83, R82 ;  /* 0x000000525308723e */ /* 0x000fe400000000ff */
[----:B------:R-:W-:Y:S01]  /*9400*/  F2FP.F16.F32.PACK_AB R9, R85, R84 ;  /* 0x000000545509723e */ /* 0x000fe200000000ff */
[----:B------:R1:W-:Y:S08]  /*9410*/  STS.128 [R124+0x8010], R4 ;  /* 0x008010047c007388 */ /* 0x0003f00000000c00 */
[----:B------:R1:W-:Y:S01]  /*9420*/  STS.128 [R123+0x8020], R8 ;  /* 0x008020087b007388 */ /* 0x0003e20000000c00 */
[----:B--2---:R-:W-:Y:S02]  /*9430*/  F2FP.F16.F32.PACK_AB R12, R115, R114 ;  /* 0x00000072730c723e */ /* 0x004fe400000000ff */
[----:B------:R-:W-:Y:S02]  /*9440*/  F2FP.F16.F32.PACK_AB R13, R117, R116 ;  /* 0x00000074750d723e */ /* 0x000fe400000000ff */
[----:B------:R-:W-:Y:S02]  /*9450*/  F2FP.F16.F32.PACK_AB R14, R119, R118 ;  /* 0x00000076770e723e */ /* 0x000fe400000000ff */
[----:B------:R-:W-:Y:S05]  /*9460*/  F2FP.F16.F32.PACK_AB R15, R121, R120 ;  /* 0x00000078790f723e */ /* 0x000fea00000000ff */
[----:B------:R1:W-:Y:S01]  /*9470*/  STS.128 [R122+0x8030], R12 ;  /* 0x0080300c7a007388 */ /* 0x0003e20000000c00 */
[----:B------:R-:W-:Y:S01]  /*9480*/  @!PT LDS RZ, [RZ] ;  /* 0x00000000fffff984 */ /* 0x000fe20000000800 */
[----:B------:R-:W-:Y:S01]  /*9490*/  @!PT LDS RZ, [RZ] ;  /* 0x00000000fffff984 */ /* 0x000fe20000000800 */
[----:B------:R-:W-:Y:S01]  /*94a0*/  @!PT LDS RZ, [RZ] ;  /* 0x00000000fffff984 */ /* 0x000fe20000000800 */
[----:B------:R-:W-:Y:S01]  /*94b0*/  @!PT LDS RZ, [RZ] ;  /* 0x00000000fffff984 */ /* 0x000fe20000000800 */
[----:B------:R2:W-:Y:S07]  /*94c0*/  MEMBAR.ALL.CTA ;  /* 0x0000000000007992 */ /* 0x0005ee0000008000 */
[----:B--2---:R-:W2:Y:S02]  /*94d0*/  FENCE.VIEW.ASYNC.S ;  /* 0x00000000000073c6 */ /* 0x004ea40000000000 */
[----:B--2---:R-:W-:Y:S06]  /*94e0*/  BAR.SYNC.DEFER_BLOCKING 0x1, 0x80 ;  /* 0x0042000000007b1d */ /* 0x004fec0000010000 */
[----:B------:R-:W-:Y:S05]  /*94f0*/  @P1 BRA `(.L_x_100) ;  /* 0x0000000000781947 */ /* 0x000fea0003800000 */
[----:B------:R-:W2:Y:S01]  /*9500*/  LDCU.64 UR6, c[0x0][0x348] ;  /* 0x00006900ff0677ac */ /* 0x000ea20008000a00 */
[----:B------:R-:W-:Y:S02]  /*9510*/  UIMAD UR5, UR45, 0xa000, UR4 ;  /* 0x0000a0002d0578a4 */ /* 0x000fe4000f8e0204 */
[----:B------:R-:W-:Y:S02]  /*9520*/  UIMAD UR9, UR48, 0xa0, URZ ;  /* 0x000000a0300978a4 */ /* 0x000fe4000f8e02ff */
[----:B------:R-:W-:Y:S02]  /*9530*/  USHF.L.U32 UR10, UR47, 0x7, URZ ;  /* 0x000000072f0a7899 */ /* 0x000fe400080006ff */
[----:B------:R-:W-:Y:S01]  /*9540*/  UIADD3 UR8, UPT, UPT, UR5, 0x200, URZ ;  /* 0x0000020005087890 */ /* 0x000fe2000fffe0ff */
[----:B------:R-:W-:Y:S01]  /*9550*/  UMOV UR11, UR36 ;  /* 0x00000024000b7c82 */ /* 0x000fe20008000000 */
[----:B------:R-:W-:Y:S02]  /*9560*/  UIADD3 UR29, UPT, UPT, UR9, 0x20, URZ ;  /* 0x00000020091d7890 */ /* 0x000fe4000fffe0ff */
[----:B------:R-:W-:Y:S01]  /*9570*/  UIADD3 UR28, UPT, UPT, UR5, 0x2200, URZ ;  /* 0x00002200051c7890 */ /* 0x000fe2000fffe0ff */
[----:B------:R-:W-:Y:S01]  /*9580*/  UMOV UR31, UR36 ;  /* 0x00000024001f7c82 */ /* 0x000fe20008000000 */
[----:B--2---:R-:W-:Y:S01]  /*9590*/  UIADD3 UR6, UP0, UPT, UR6, 0x680, URZ ;  /* 0x0000068006067890 */ /* 0x004fe2000ff1e0ff */
[----:B------:R-:W-:Y:S01]  /*95a0*/  UMOV UR30, UR10 ;  /* 0x0000000a001e7c82 */ /* 0x000fe20008000000 */
[----:B------:R-:W-:Y:S02]  /*95b0*/  UIADD3 UR25, UPT, UPT, UR9, 0x40, URZ ;  /* 0x0000004009197890 */ /* 0x000fe4000fffe0ff */
[----:B------:R-:W-:Y:S02]  /*95c0*/  UIADD3.X UR7, UPT, UPT, URZ, UR7, URZ, UP0, !UPT ;  /* 0x00000007ff077290 */ /* 0x000fe400087fe4ff */
[----:B------:R-:W-:Y:S01]  /*95d0*/  UIADD3 UR24, UPT, UPT, UR5, 0x4200, URZ ;  /* 0x0000420005187890 */ /* 0x000fe2000fffe0ff */
[----:B------:R-:W-:Y:S01]  /*95e0*/  UMOV UR27, UR36 ;  /* 0x00000024001b7c82 */ /* 0x000fe20008000000 */
[----:B------:R-:W-:Y:S01]  /*95f0*/  UMOV UR26, UR10 ;  /* 0x0000000a001a7c82 */ /* 0x000fe20008000000 */
[----:B------:R-:W-:Y:S02]  /*9600*/  UIADD3 UR21, UPT, UPT, UR9, 0x60, URZ ;  /* 0x0000006009157890 */ /* 0x000fe4000fffe0ff */
[----:B------:R-:W-:Y:S02]  /*9610*/  UIADD3 UR20, UPT, UPT, UR5, 0x6200, URZ ;  /* 0x0000620005147890 */ /* 0x000fe4000fffe0ff */
[----:B------:R2:W-:Y:S01]  /*9620*/  UTMASTG.3D [UR8], [UR6] ;  /* 0x00000008060073b5 */ /* 0x0005e20008010000 */
[----:B------:R-:W-:Y:S01]  /*9630*/  UMOV UR23, UR36 ;  /* 0x0000002400177c82 */ /* 0x000fe20008000000 */
[----:B------:R-:W-:Y:S01]  /*9640*/  UMOV UR22, UR10 ;  /* 0x0000000a00167c82 */ /* 0x000fe20008000000 */
[----:B------:R-:W-:Y:S02]  /*9650*/  UIADD3 UR17, UPT, UPT, UR9, 0x80, URZ ;  /* 0x0000008009117890 */ /* 0x000fe4000fffe0ff */
[----:B------:R-:W-:Y:S01]  /*9660*/  UIADD3 UR16, UPT, UPT, UR5, 0x8200, URZ ;  /* 0x0000820005107890 */ /* 0x000fe2000fffe0ff */
[----:B------:R-:W-:Y:S01]  /*9670*/  UMOV UR19, UR36 ;  /* 0x0000002400137c82 */ /* 0x000fe20008000000 */
[----:B------:R2:W-:Y:S01]  /*9680*/  UTMASTG.3D [UR28], [UR6] ;  /* 0x0000001c060073b5 */ /* 0x0005e20008010000 */
[----:B------:R-:W-:Y:S01]  /*9690*/  UMOV UR18, UR10 ;  /* 0x0000000a00127c82 */ /* 0x000fe20008000000 */
[----:B------:R2:W-:Y:S01]  /*96a0*/  UTMASTG.3D [UR24], [UR6] ;  /* 0x00000018060073b5 */ /* 0x0005e20008010000 */
[----:B------:R2:W-:Y:S04]  /*96b0*/  UTMASTG.3D [UR20], [UR6] ;  /* 0x00000014060073b5 */ /* 0x0005e80008010000 */
[----:B------:R2:W-:Y:S02]  /*96c0*/  UTMASTG.3D [UR16], [UR6] ;  /* 0x00000010060073b5 */ /* 0x0005e40008010000 */
[----:B--2---:R0:W-:Y:S02]  /*96d0*/  UTMACMDFLUSH ;  /* 0x00000000000079b7 */ /* 0x0041e40000000000 */
.L_x_100:
[----:B------:R-:W-:Y:S05]  /*96e0*/  BSYNC.RECONVERGENT B0 ;  /* 0x0000000000007941 */ /* 0x000fea0003800200 */
.L_x_99:
[----:B------:R-:W-:Y:S04]  /*96f0*/  BSSY.RECONVERGENT B0, `(.L_x_101) ;  /* 0x0000003000007945 */ /* 0x000fe80003800200 */
[----:B------:R-:W-:Y:S05]  /*9700*/  @P0 BRA `(.L_x_102) ;  /* 0x0000000000040947 */ /* 0x000fea0003800000 */
[----:B------:R-:W-:Y:S04]  /*9710*/  DEPBAR.LE SB0, 0x0 ;  /* 0x000080000000791a */ /* 0x000fe80000000000 */
.L_x_102:
[----:B------:R-:W-:Y:S05]  /*9720*/  BSYNC.RECONVERGENT B0 ;  /* 0x0000000000007941 */ /* 0x000fea0003800200 */
.L_x_101:
[----:B------:R-:W-:Y:S01]  /*9730*/  BAR.SYNC.DEFER_BLOCKING 0x1, 0x80 ;  /* 0x0042000000007b1d */ /* 0x000fe20000010000 */
[----:B------:R-:W-:Y:S04]  /*9740*/  UIADD3 UR51, UPT, UPT, UR51, 0x1, URZ ;  /* 0x0000000133337890 */ /* 0x000fe8000fffe0ff */
[----:B------:R-:W-:Y:S09]  /*9750*/  UISETP.NE.AND UP0, UPT, UR51, URZ, UPT ;  /* 0x000000ff3300728c */ /* 0x000ff2000bf05270 */
[----:B------:R-:W-:Y:S05]  /*9760*/  BRA.U !UP0, `(.L_x_103) ;  /* 0x0000000108307547 */ /* 0x000fea000b800000 */
[----:B------:R-:W2:Y:S01]  /*9770*/  LDL.LU R0, [R1+0x4c] ;  /* 0x00004c0001007983 */ /* 0x000ea20000300800 */
[----:B------:R-:W3:Y:S01]  /*9780*/  S2R R3, SR_CgaCtaId ;  /* 0x0000000000037919 */ /* 0x000ee20000008800 */
[----:B--2---:R-:W-:Y:S01]  /*9790*/  ISETP.NE.AND P0, PT, R0, RZ, PT ;  /* 0x000000ff0000720c */ /* 0x004fe20003f05270 */
[----:B------:R-:W-:Y:S11]  /*97a0*/  IMAD.U32 R0, RZ, RZ, UR50 ;  /* 0x00000032ff007e24 */ /* 0x000ff6000f8e00ff */
[----:B------:R-:W-:Y:S01]  /*97b0*/  @!UPT UIADD3 URZ, UPT, UPT, URZ, URZ, URZ ;  /* 0x000000fffffff290 */ /* 0x000fe2000fffe0ff */
[----:B------:R-:W-:Y:S01]  /*97c0*/  @P0 LEA R0, R0, UR4, 0x3 ;  /* 0x0000000400000c11 */ /* 0x000fe2000f8e18ff */
[----:B------:R-:W-:Y:S04]  /*97d0*/  UIADD3 UR4, UPT, UPT, UR50, 0x1, URZ ;  /* 0x0000000132047890 */ /* 0x000fe8000fffe0ff */
[----:B------:R-:W-:Y:S01]  /*97e0*/  @P0 VIADD R0, R0, 0x90 ;  /* 0x0000009000000836 */ /* 0x000fe20000000000 */
[----:B------:R-:W-:Y:S04]  /*97f0*/  UISETP.NE.AND UP0, UPT, UR4, 0x2, UPT ;  /* 0x000000020400788c */ /* 0x000fe8000bf05270 */
[----:B---3--:R-:W-:Y:S01]  /*9800*/  @P0 PRMT R0, R3, 0x654, R0 ;  /* 0x0000065403000816 */ /* 0x008fe20000000000 */
[----:B------:R-:W-:Y:S03]  /*9810*/  USEL UR50, UR4, URZ, UP0 ;  /* 0x000000ff04327287 */ /* 0x000fe60008000000 */
[----:B------:R2:W-:Y:S09]  /*9820*/  @P0 SYNCS.ARRIVE.TRANS64.RED.A1T0 RZ, [R0+URZ], RZ ;  /* 0x000000ff00ff09a7 */ /* 0x0005f200081004ff */
.L_x_103:
[----:B------:R-:W-:Y:S02]  /*9830*/  UISETP.NE.AND UP3, UPT, UR55, URZ, UPT ;  /* 0x000000ff3700728c */ /* 0x000fe4000bf65270 */
[----:B------:R-:W-:Y:S02]  /*9840*/  UISETP.NE.AND UP0, UPT, UR49, 0x2, UPT ;  /* 0x000000023100788c */ /* 0x000fe4000bf05270 */
[----:B------:R-:W-:Y:S02]  /*9850*/  UISETP.NE.AND UP1, UPT, UR12, 0x3, UPT ;  /* 0x000000030c00788c */ /* 0x000fe4000bf25270 */
[----:B------:R-:W-:Y:S02]  /*9860*/  UISETP.NE.AND UP2, UPT, UR13, 0x2, UPT ;  /* 0x000000020d00788c */ /* 0x000fe4000bf45270 */
[----:B------:R-:W-:Y:S02]  /*9870*/  USEL UR6, URZ, 0x1, UP0 ;  /* 0x00000001ff067887 */ /* 0x000fe40008000000 */
[----:B------:R-:W-:Y:S02]  /*9880*/  USEL UR5, URZ, 0x1, UP1 ;  /* 0x00000001ff057887 */ /* 0x000fe40008800000 */
[----:B------:R-:W-:Y:S02]  /*9890*/  USEL UR4, URZ, 0x1, UP2 ;  /* 0x00000001ff047887 */ /* 0x000fe40009000000 */
[----:B------:R-:W-:Y:S02]  /*98a0*/  UIADD3 UR48, UPT, UPT, UR37, UR61, URZ ;  /* 0x0000003d25307290 */ /* 0x000fe4000fffe0ff */
[----:B------:R-:W-:Y:S02]  /*98b0*/  UIADD3 UR47, UPT, UPT, UR38, UR62, URZ ;  /* 0x0000003e262f7290 */ /* 0x000fe4000fffe0ff */
[----:B------:R-:W-:Y:S02]  /*98c0*/  USEL UR18, UR49, URZ, UP0 ;  /* 0x000000ff31127287 */ /* 0x000fe40008000000 */
[----:B------:R-:W-:Y:S02]  /*98d0*/  USEL UR46, UR12, URZ, UP1 ;  /* 0x000000ff0c2e7287 */ /* 0x000fe40008800000 */
[----:B------:R-:W-:Y:S02]  /*98e0*/  USEL UR45, UR13, URZ, UP2 ;  /* 0x000000ff0d2d7287 */ /* 0x000fe40009000000 */
[----:B------:R-:W-:Y:S02]  /*98f0*/  ULOP3.LUT UR52, UR52, UR6, URZ, 0x3c, !UPT ;  /* 0x0000000634347292 */ /* 0x000fe4000f8e3cff */
[----:B------:R-:W-:Y:S02]  /*9900*/  ULOP3.LUT UR53, UR53, UR5, URZ, 0x3c, !UPT ;  /* 0x0000000535357292 */ /* 0x000fe4000f8e3cff */
[----:B------:R-:W-:Y:S01]  /*9910*/  ULOP3.LUT UR54, UR54, UR4, URZ, 0x3c, !UPT ;  /* 0x0000000436367292 */ /* 0x000fe2000f8e3cff */
[----:B------:R-:W-:Y:S01]  /*9920*/  UMOV UR36, UR60 ;  /* 0x0000003c00247c82 */ /* 0x000fe20008000000 */
[----:B------:R-:W-:Y:S10]  /*9930*/  BRA.U UP3, `(.L_x_104) ;  /* 0xffffffb503007547 */ /* 0x000ff4000b83ffff */
[----:B------:R-:W-:-:S09]  /*9940*/  UISETP.NE.AND UP0, UPT, UR63, URZ, UPT ;  /* 0x000000ff3f00728c */ /* 0x000fd2000bf05270 */
[----:B------:R-:W-:Y:S05]  /*9950*/  BRA.U !UP0, `(.L_x_105) ;  /* 0x00000001084c7547 */ /* 0x000fea000b800000 */
[----:B------:R-:W3:Y:S02]  /*9960*/  LDCU.64 UR4, c[0x0][0x890] ;  /* 0x00011200ff0477ac */ /* 0x000ee40008000a00 */
[----:B---3--:R-:W-:-:S04]  /*9970*/  UISETP.NE.U32.AND UP0, UPT, UR4, URZ, UPT ;  /* 0x000000ff0400728c */ /* 0x008fc8000bf05070 */
[----:B------:R-:W-:-:S09]  /*9980*/  UISETP.NE.AND.EX UP0, UPT, UR5, URZ, UPT, UP0 ;  /* 0x000000ff0500728c */ /* 0x000fd2000bf05300 */
[----:B------:R-:W-:Y:S05]  /*9990*/  BRA.U UP0, `(.L_x_106) ;  /* 0x00000001000c7547 */ /* 0x000fea000b800000 */
[----:B------:R-:W-:-:S13]  /*99a0*/  FSETP.NEU.AND P0, PT, R157, RZ, PT ;  /* 0x000000ff9d00720b */ /* 0x000fda0003f0d000 */
[----:B------:R-:W-:Y:S05]  /*99b0*/  @!P0 EXIT ;  /* 0x000000000000894d */ /* 0x000fea0003800000 */
[----:B------:R-:W-:Y:S05]  /*99c0*/  BRA `(.L_x_105) ;  /* 0x0000000000307947 */ /* 0x000fea0003800000 */
.L_x_106:
[----:B--2---:R-:W2:Y:S01]  /*99d0*/  LDL.LU R0, [R1+0x40] ;  /* 0x0000400001007983 */ /* 0x004ea20000300800 */
[----:B------:R-:W-:Y:S01]  /*99e0*/  BSSY.RECONVERGENT B0, `(.L_x_105) ;  /* 0x000000a000007945 */ /* 0x000fe20003800200 */
[----:B--2---:R-:W-:-:S13]  /*99f0*/  LOP3.LUT P0, RZ, R0, 0xff, RZ, 0xc0, !PT ;  /* 0x000000ff00ff7812 */ /* 0x004fda000780c0ff */
[----:B------:R-:W-:Y:S05]  /*9a00*/  @P0 BRA `(.L_x_107) ;  /* 0x0000000000140947 */ /* 0x000fea0003800000 */
[----:B------:R-:W2:Y:S02]  /*9a10*/  LDCU.64 UR4, c[0x0][0x888] ;  /* 0x00011100ff0477ac */ /* 0x000ea40008000a00 */
[----:B--2---:R-:W-:-:S04]  /*9a20*/  ISETP.NE.U32.AND P0, PT, RZ, UR4, PT ;  /* 0x00000004ff007c0c */ /* 0x004fc8000bf05070 */
[----:B------:R-:W-:-:S13]  /*9a30*/  ISETP.NE.AND.EX P0, PT, RZ, UR5, PT, P0 ;  /* 0x00000005ff007c0c */ /* 0x000fda000bf05300 */
[----:B------:R-:W-:Y:S05]  /*9a40*/  @!P0 EXIT ;  /* 0x000000000000894d */ /* 0x000fea0003800000 */
[----:B------:R-:W-:Y:S05]  /*9a50*/  BRA `(.L_x_108) ;  /* 0x0000000000087947 */ /* 0x000fea0003800000 */
.L_x_107:
[----:B------:R-:W-:-:S13]  /*9a60*/  FSETP.NEU.AND P0, PT, R157, RZ, PT ;  /* 0x000000ff9d00720b */ /* 0x000fda0003f0d000 */
[----:B------:R-:W-:Y:S05]  /*9a70*/  @!P0 EXIT ;  /* 0x000000000000894d */ /* 0x000fea0003800000 */
.L_x_108:
[----:B------:R-:W-:Y:S05]  /*9a80*/  BSYNC.RECONVERGENT B0 ;  /* 0x0000000000007941 */ /* 0x000fea0003800200 */
.L_x_105:
[----:B------:R-:W-:-:S04]  /*9a90*/  DEPBAR.LE SB0, 0x0 ;  /* 0x000080000000791a */ /* 0x000fc80000000000 */
[----:B------:R-:W-:Y:S05]  /*9aa0*/  EXIT ;  /* 0x000000000000794d */ /* 0x000fea0003800000 */
.L_x_19:
[----:B--2---:R2:W3:Y:S02]  /*9ab0*/  SYNCS.PHASECHK.TRANS64.TRYWAIT P0, [R0+URZ+0x110], R2 ;  /* 0x00011002000075a7 */ /* 0x0044e400080011ff */
[----:B---3--:R-:W-:Y:S05]  /*9ac0*/  @!P0 NANOSLEEP.SYNCS 0x989680 ;  /* 0x009896800000895d */ /* 0x008fea0003900000 */
[----:B------:R-:W3:Y:S02]  /*9ad0*/  @!P0 SYNCS.PHASECHK.TRANS64 P0, [R0+URZ+0x110], R2 ;  /* 0x00011002000085a7 */ /* 0x000ee400080010ff */
[----:B---3--:R-:W-:Y:S05]  /*9ae0*/  @!P0 BRA `(.L_x_19) ;  /* 0xfffffffc00f08947 */ /* 0x008fea000383ffff */
[----:B------:R-:W-:Y:S05]  /*9af0*/  BRA `(.L_x_109) ;  /* 0xffffff7c00147947 */ /* 0x000fea000383ffff */
.L_x_22:
[----:B-1----:R-:W-:Y:S07]  /*9b00*/  MOV R0, UR33 ;  /* 0x0000002100007c02 */ /* 0x002fee0008000f00 */
.L_x_110:
[----:B-1----:R1:W2:Y:S02]  /*9b10*/  SYNCS.PHASECHK.TRANS64.TRYWAIT P0, [R0+URZ+0x40], R3 ;  /* 0x00004003000075a7 */ /* 0x0022a400080011ff */
[----:B--2---:R-:W-:Y:S05]  /*9b20*/  @!P0 NANOSLEEP.SYNCS 0x989680 ;  /* 0x009896800000895d */ /* 0x004fea0003900000 */
[----:B------:R-:W2:Y:S02]  /*9b30*/  @!P0 SYNCS.PHASECHK.TRANS64 P0, [R0+URZ+0x40], R3 ;  /* 0x00004003000085a7 */ /* 0x000ea400080010ff */
[----:B--2---:R-:W-:Y:S05]  /*9b40*/  @!P0 BRA `(.L_x_110) ;  /* 0xfffffffc00f08947 */ /* 0x004fea000383ffff */
[----:B------:R-:W-:Y:S05]  /*9b50*/  BRA `(.L_x_21) ;  /* 0xffffff7c005c7947 */ /* 0x000fea000383ffff */
.L_x_28:
[----:B-1----:R-:W-:Y:S07]  /*9b60*/  MOV R0, UR17 ;  /* 0x0000001100007c02 */ /* 0x002fee0008000f00 */
.L_x_111:
[----:B-1----:R1:W2:Y:S02]  /*9b70*/  SYNCS.PHASECHK.TRANS64.TRYWAIT P0, [R0+URZ+0x40], R3 ;  /* 0x00004003000075a7 */ /* 0x0022a400080011ff */
[----:B--2---:R-:W-:Y:S05]  /*9b80*/  @!P0 NANOSLEEP.SYNCS 0x989680 ;  /* 0x009896800000895d */ /* 0x004fea0003900000 */
[----:B------:R-:W2:Y:S02]  /*9b90*/  @!P0 SYNCS.PHASECHK.TRANS64 P0, [R0+URZ+0x40], R3 ;  /* 0x00004003000085a7 */ /* 0x000ea400080010ff */
[----:B--2---:R-:W-:Y:S05]  /*9ba0*/  @!P0 BRA `(.L_x_111) ;  /* 0xfffffffc00f08947 */ /* 0x004fea000383ffff */
[----:B------:R-:W-:Y:S05]  /*9bb0*/  BRA `(.L_x_27) ;  /* 0xffffff8000047947 */ /* 0x000fea000383ffff */
.L_x_32:
[----:B-1----:R1:W2:Y:S02]  /*9bc0*/  SYNCS.PHASECHK.TRANS64.TRYWAIT P0, [R3+URZ+0xb0], R0 ;  /* 0x0000b000030075a7 */ /* 0x0022a400080011ff */
[----:B--2---:R-:W-:Y:S05]  /*9bd0*/  @!P0 NANOSLEEP.SYNCS 0x989680 ;  /* 0x009896800000895d */ /* 0x004fea0003900000 */
[----:B------:R-:W2:Y:S02]  /*9be0*/  @!P0 SYNCS.PHASECHK.TRANS64 P0, [R3+URZ+0xb0], R0 ;  /* 0x0000b000030085a7 */ /* 0x000ea400080010ff */
[----:B--2---:R-:W-:Y:S05]  /*9bf0*/  @!P0 BRA `(.L_x_32) ;  /* 0xfffffffc00f08947 */ /* 0x004fea000383ffff */
[----:B------:R-:W-:Y:S05]  /*9c00*/  BRA `(.L_x_112) ;  /* 0xffffff8000947947 */ /* 0x000fea000383ffff */
.L_x_36:
[----:B------:R-:W-:-:S07]  /*9c10*/  MOV R0, UR4 ;  /* 0x0000000400007c02 */ /* 0x000fce0008000f00 */
.L_x_113:
[----:B-1----:R1:W2:Y:S02]  /*9c20*/  SYNCS.PHASECHK.TRANS64.TRYWAIT P0, [R0+URZ], R2 ;  /* 0x00000002000075a7 */ /* 0x0022a400080011ff */
[----:B--2---:R-:W-:Y:S05]  /*9c30*/  @!P0 NANOSLEEP.SYNCS 0x989680 ;  /* 0x009896800000895d */ /* 0x004fea0003900000 */
[----:B------:R-:W2:Y:S02]  /*9c40*/  @!P0 SYNCS.PHASECHK.TRANS64 P0, [R0+URZ], R2 ;  /* 0x00000002000085a7 */ /* 0x000ea400080010ff */
[----:B--2---:R-:W-:Y:S05]  /*9c50*/  @!P0 BRA `(.L_x_113) ;  /* 0xfffffffc00f08947 */ /* 0x004fea000383ffff */
[----:B------:R-:W-:Y:S05]  /*9c60*/  BRA `(.L_x_114) ;  /* 0xffffff8800387947 */ /* 0x000fea000383ffff */
.L_x_37:
[----:B------:R-:W-:-:S07]  /*9c70*/  MOV R0, UR5 ;  /* 0x0000000500007c02 */ /* 0x000fce0008000f00 */
.L_x_115:
[----:B-1----:R1:W2:Y:S02]  /*9c80*/  SYNCS.PHASECHK.TRANS64.TRYWAIT P0, [R0+URZ], R3 ;  /* 0x00000003000075a7 */ /* 0x0022a400080011ff */
[----:B--2---:R-:W-:Y:S05]  /*9c90*/  @!P0 NANOSLEEP.SYNCS 0x989680 ;  /* 0x009896800000895d */ /* 0x004fea0003900000 */
[----:B------:R-:W2:Y:S02]  /*9ca0*/  @!P0 SYNCS.PHASECHK.TRANS64 P0, [R0+URZ], R3 ;  /* 0x00000003000085a7 */ /* 0x000ea400080010ff */
[----:B--2---:R-:W-:Y:S05]  /*9cb0*/  @!P0 BRA `(.L_x_115) ;  /* 0xfffffffc00f08947 */ /* 0x004fea000383ffff */
[----:B------:R-:W-:Y:S05]  /*9cc0*/  BRA `(.L_x_116) ;  /* 0xffffff8800447947 */ /* 0x000fea000383ffff */
.L_x_38:
[----:B------:R-:W-:-:S07]  /*9cd0*/  MOV R0, UR5 ;  /* 0x0000000500007c02 */ /* 0x000fce0008000f00 */
.L_x_117:
[----:B-1----:R1:W2:Y:S02]  /*9ce0*/  SYNCS.PHASECHK.TRANS64.TRYWAIT P0, [R0+URZ], R3 ;  /* 0x00000003000075a7 */ /* 0x0022a400080011ff */
[----:B--2---:R-:W-:Y:S05]  /*9cf0*/  @!P0 NANOSLEEP.SYNCS 0x989680 ;  /* 0x009896800000895d */ /* 0x004fea0003900000 */
[----:B------:R-:W2:Y:S02]  /*9d00*/  @!P0 SYNCS.PHASECHK.TRANS64 P0, [R0+URZ], R3 ;  /* 0x00000003000085a7 */ /* 0x000ea400080010ff */
[----:B--2---:R-:W-:Y:S05]  /*9d10*/  @!P0 BRA `(.L_x_117) ;  /* 0xfffffffc00f08947 */ /* 0x004fea000383ffff */
[----:B------:R-:W-:Y:S05]  /*9d20*/  BRA `(.L_x_118) ;  /* 0xffffff8800507947 */ /* 0x000fea000383ffff */
.L_x_39:
[----:B------:R-:W-:-:S07]  /*9d30*/  MOV R0, UR5 ;  /* 0x0000000500007c02 */ /* 0x000fce0008000f00 */
.L_x_119:
[----:B-1----:R1:W2:Y:S02]  /*9d40*/  SYNCS.PHASECHK.TRANS64.TRYWAIT P0, [R0+URZ], R3 ;  /* 0x00000003000075a7 */ /* 0x0022a400080011ff */
[----:B--2---:R-:W-:Y:S05]  /*9d50*/  @!P0 NANOSLEEP.SYNCS 0x989680 ;  /* 0x009896800000895d */ /* 0x004fea0003900000 */
[----:B------:R-:W2:Y:S02]  /*9d60*/  @!P0 SYNCS.PHASECHK.TRANS64 P0, [R0+URZ], R3 ;  /* 0x00000003000085a7 */ /* 0x000ea400080010ff */
[----:B--2---:R-:W-:Y:S05]  /*9d70*/  @!P0 BRA `(.L_x_119) ;  /* 0xfffffffc00f08947 */ /* 0x004fea000383ffff */
[----:B------:R-:W-:Y:S05]  /*9d80*/  BRA `(.L_x_120) ;  /* 0xffffff88005c7947 */ /* 0x000fea000383ffff */
.L_x_40:
[----:B------:R-:W-:-:S07]  /*9d90*/  MOV R0, UR5 ;  /* 0x0000000500007c02 */ /* 0x000fce0008000f00 */
.L_x_121:
[----:B-1----:R1:W2:Y:S02]  /*9da0*/  SYNCS.PHASECHK.TRANS64.TRYWAIT P0, [R0+URZ], R3 ;  /* 0x00000003000075a7 */ /* 0x0022a400080011ff */
[----:B--2---:R-:W-:Y:S05]  /*9db0*/  @!P0 NANOSLEEP.SYNCS 0x989680 ;  /* 0x009896800000895d */ /* 0x004fea0003900000 */
[----:B------:R-:W2:Y:S02]  /*9dc0*/  @!P0 SYNCS.PHASECHK.TRANS64 P0, [R0+URZ], R3 ;  /* 0x00000003000085a7 */ /* 0x000ea400080010ff */
[----:B--2---:R-:W-:Y:S05]  /*9dd0*/  @!P0 BRA `(.L_x_121) ;  /* 0xfffffffc00f08947 */ /* 0x004fea000383ffff */
[----:B------:R-:W-:Y:S05]  /*9de0*/  BRA `(.L_x_122) ;  /* 0xffffff8800687947 */ /* 0x000fea000383ffff */
.L_x_41:
[----:B------:R-:W-:-:S07]  /*9df0*/  MOV R0, UR5 ;  /* 0x0000000500007c02 */ /* 0x000fce0008000f00 */
.L_x_123:
[----:B-1----:R1:W2:Y:S02]  /*9e00*/  SYNCS.PHASECHK.TRANS64.TRYWAIT P0, [R0+URZ], R3 ;  /* 0x00000003000075a7 */ /* 0x0022a400080011ff */
[----:B--2---:R-:W-:Y:S05]  /*9e10*/  @!P0 NANOSLEEP.SYNCS 0x989680 ;  /* 0x009896800000895d */ /* 0x004fea0003900000 */
[----:B------:R-:W2:Y:S02]  /*9e20*/  @!P0 SYNCS.PHASECHK.TRANS64 P0, [R0+URZ], R3 ;  /* 0x00000003000085a7 */ /* 0x000ea400080010ff */
[----:B--2---:R-:W-:Y:S05]  /*9e30*/  @!P0 BRA `(.L_x_123) ;  /* 0xfffffffc00f08947 */ /* 0x004fea000383ffff */
[----:B------:R-:W-:Y:S05]  /*9e40*/  BRA `(.L_x_124) ;  /* 0xffffff8800747947 */ /* 0x000fea000383ffff */
.L_x_42:
[----:B------:R-:W-:-:S07]  /*9e50*/  MOV R0, UR5 ;  /* 0x0000000500007c02 */ /* 0x000fce0008000f00 */
.L_x_125:
[----:B-1----:R1:W2:Y:S02]  /*9e60*/  SYNCS.PHASECHK.TRANS64.TRYWAIT P0, [R0+URZ], R3 ;  /* 0x00000003000075a7 */ /* 0x0022a400080011ff */
[----:B--2---:R-:W-:Y:S05]  /*9e70*/  @!P0 NANOSLEEP.SYNCS 0x989680 ;  /* 0x009896800000895d */ /* 0x004fea0003900000 */
[----:B------:R-:W2:Y:S02]  /*9e80*/  @!P0 SYNCS.PHASECHK.TRANS64 P0, [R0+URZ], R3 ;  /* 0x00000003000085a7 */ /* 0x000ea400080010ff */
[----:B--2---:R-:W-:Y:S05]  /*9e90*/  @!P0 BRA `(.L_x_125) ;  /* 0xfffffffc00f08947 */ /* 0x004fea000383ffff */
[----:B------:R-:W-:Y:S05]  /*9ea0*/  BRA `(.L_x_126) ;  /* 0xffffff8800807947 */ /* 0x000fea000383ffff */
.L_x_45:
[----:B--2---:R2:W3:Y:S02]  /*9eb0*/  SYNCS.PHASECHK.TRANS64.TRYWAIT P0, [R2+URZ+0x100], R4 ;  /* 0x00010004020075a7 */ /* 0x0044e400080011ff */
[----:B---3--:R-:W-:Y:S05]  /*9ec0*/  @!P0 NANOSLEEP.SYNCS 0x989680 ;  /* 0x009896800000895d */ /* 0x008fea0003900000 */
[----:B------:R-:W3:Y:S02]  /*9ed0*/  @!P0 SYNCS.PHASECHK.TRANS64 P0, [R2+URZ+0x100], R4 ;  /* 0x00010004020085a7 */ /* 0x000ee400080010ff */
[----:B---3--:R-:W-:Y:S05]  /*9ee0*/  @!P0 BRA `(.L_x_45) ;  /* 0xfffffffc00f08947 */ /* 0x008fea000383ffff */
[----:B------:R-:W-:Y:S05]  /*9ef0*/  BRA `(.L_x_127) ;  /* 0xffffff8800dc7947 */ /* 0x000fea000383ffff */
.L_x_46:
[----:B------:R-:W-:-:S07]  /*9f00*/  MOV R2, UR4 ;  /* 0x0000000400027c02 */ /* 0x000fce0008000f00 */
.L_x_128:
[----:B--2---:R2:W3:Y:S02]  /*9f10*/  SYNCS.PHASECHK.TRANS64.TRYWAIT P0, [R2+URZ+0xc0], R5 ;  /* 0x0000c005020075a7 */ /* 0x0044e400080011ff */
[----:B---3--:R-:W-:Y:S05]  /*9f20*/  @!P0 NANOSLEEP.SYNCS 0x989680 ;  /* 0x009896800000895d */ /* 0x008fea0003900000 */
[----:B------:R-:W3:Y:S02]  /*9f30*/  @!P0 SYNCS.PHASECHK.TRANS64 P0, [R2+URZ+0xc0], R5 ;  /* 0x0000c005020085a7 */ /* 0x000ee400080010ff */
[----:B---3--:R-:W-:Y:S05]  /*9f40*/  @!P0 BRA `(.L_x_128) ;  /* 0xfffffffc00f08947 */ /* 0x008fea000383ffff */
[----:B------:R-:W-:Y:S05]  /*9f50*/  BRA `(.L_x_129) ;  /* 0xffffff8800ec7947 */ /* 0x000fea000383ffff */
.L_x_47:
[----:B--2---:R2:W3:Y:S02]  /*9f60*/  SYNCS.PHASECHK.TRANS64.TRYWAIT P1, [R2+URZ+0xb0], R4 ;  /* 0x0000b004020075a7 */ /* 0x0044e400080211ff */
[----:B---3--:R-:W-:Y:S05]  /*9f70*/  @!P1 NANOSLEEP.SYNCS 0x989680 ;  /* 0x009896800000995d */ /* 0x008fea0003900000 */
[----:B------:R-:W3:Y:S02]  /*9f80*/  @!P1 SYNCS.PHASECHK.TRANS64 P1, [R2+URZ+0xb0], R4 ;  /* 0x0000b004020095a7 */ /* 0x000ee400080210ff */
[----:B---3--:R-:W-:Y:S05]  /*9f90*/  @!P1 BRA `(.L_x_47) ;  /* 0xfffffffc00f09947 */ /* 0x008fea000383ffff */
[----:B------:R-:W-:Y:S05]  /*9fa0*/  BRA `(.L_x_130) ;  /* 0xffffff8c001c7947 */ /* 0x000fea000383ffff */
.L_x_50:
[----:B------:R-:W-:-:S07]  /*9fb0*/  MOV R0, UR4 ;  /* 0x0000000400007c02 */ /* 0x000fce0008000f00 */
.L_x_131:
[----:B--2---:R2:W3:Y:S02]  /*9fc0*/  SYNCS.PHASECHK.TRANS64.TRYWAIT P0, [R0+URZ+0xc0], R2 ;  /* 0x0000c002000075a7 */ /* 0x0044e400080011ff */
[----:B---3--:R-:W-:Y:S05]  /*9fd0*/  @!P0 NANOSLEEP.SYNCS 0x989680 ;  /* 0x009896800000895d */ /* 0x008fea0003900000 */
[----:B------:R-:W3:Y:S02]  /*9fe0*/  @!P0 SYNCS.PHASECHK.TRANS64 P0, [R0+URZ+0xc0], R2 ;  /* 0x0000c002000085a7 */ /* 0x000ee400080010ff */
[----:B---3--:R-:W-:Y:S05]  /*9ff0*/  @!P0 BRA `(.L_x_131) ;  /* 0xfffffffc00f08947 */ /* 0x008fea000383ffff */
[----:B------:R-:W-:Y:S05]  /*a000*/  BRA `(.L_x_49) ;  /* 0xffffff8c00707947 */ /* 0x000fea000383ffff */
.L_x_57:
[----:B-1----:R1:W2:Y:S02]  /*a010*/  SYNCS.PHASECHK.TRANS64.TRYWAIT P1, [R0+URZ+0xb0], R2 ;  /* 0x0000b002000075a7 */ /* 0x0022a400080211ff */
[----:B--2---:R-:W-:Y:S05]  /*a020*/  @!P1 NANOSLEEP.SYNCS 0x989680 ;  /* 0x009896800000995d */ /* 0x004fea0003900000 */
[----:B------:R-:W2:Y:S02]  /*a030*/  @!P1 SYNCS.PHASECHK.TRANS64 P1, [R0+URZ+0xb0], R2 ;  /* 0x0000b002000095a7 */ /* 0x000ea400080210ff */
[----:B--2---:R-:W-:Y:S05]  /*a040*/  @!P1 BRA `(.L_x_57) ;  /* 0xfffffffc00f09947 */ /* 0x004fea000383ffff */
[----:B------:R-:W-:Y:S05]  /*a050*/  BRA `(.L_x_132) ;  /* 0xffffff9000d07947 */ /* 0x000fea000383ffff */
.L_x_58:
[----:B------:R-:W-:-:S07]  /*a060*/  MOV R2, UR21 ;  /* 0x0000001500027c02 */ /* 0x000fce0008000f00 */
.L_x_133:
[----:B-1----:R1:W2:Y:S02]  /*a070*/  SYNCS.PHASECHK.TRANS64.TRYWAIT P0, [R2+URZ+0xe8], R0 ;  /* 0x0000e800020075a7 */ /* 0x0022a400080011ff */
[----:B--2---:R-:W-:Y:S05]  /*a080*/  @!P0 NANOSLEEP.SYNCS 0x989680 ;  /* 0x009896800000895d */ /* 0x004fea0003900000 */
[----:B------:R-:W2:Y:S02]  /*a090*/  @!P0 SYNCS.PHASECHK.TRANS64 P0, [R2+URZ+0xe8], R0 ;  /* 0x0000e800020085a7 */ /* 0x000ea400080010ff */
[----:B--2---:R-:W-:Y:S05]  /*a0a0*/  @!P0 BRA `(.L_x_133) ;  /* 0xfffffffc00f08947 */ /* 0x004fea000383ffff */
[----:B------:R-:W-:Y:S05]  /*a0b0*/  BRA `(.L_x_134) ;  /* 0xffffff9400047947 */ /* 0x000fea000383ffff */
.L_x_61:
[----:B------:R-:W-:Y:S07]  /*a0c0*/  MOV R0, UR7 ;  /* 0x0000000700007c02 */ /* 0x000fee0008000f00 */
.L_x_135:
[----:B-1----:R1:W2:Y:S02]  /*a0d0*/  SYNCS.PHASECHK.TRANS64.TRYWAIT P0, [R0+URZ], R2 ;  /* 0x00000002000075a7 */ /* 0x0022a400080011ff */
[----:B--2---:R-:W-:Y:S05]  /*a0e0*/  @!P0 NANOSLEEP.SYNCS 0x989680 ;  /* 0x009896800000895d */ /* 0x004fea0003900000 */
[----:B------:R-:W2:Y:S02]  /*a0f0*/  @!P0 SYNCS.PHASECHK.TRANS64 P0, [R0+URZ], R2 ;  /* 0x00000002000085a7 */ /* 0x000ea400080010ff */
[----:B--2---:R-:W-:Y:S05]  /*a100*/  @!P0 BRA `(.L_x_135) ;  /* 0xfffffffc00f08947 */ /* 0x004fea000383ffff */
[----:B------:R-:W-:Y:S05]  /*a110*/  BRA `(.L_x_60) ;  /* 0xffffff9400207947 */ /* 0x000fea000383ffff */
.L_x_64:
[----:B------:R-:W-:-:S07]  /*a120*/  MOV R0, UR4 ;  /* 0x0000000400007c02 */ /* 0x000fce0008000f00 */
.L_x_136:
[----:B--2---:R2:W3:Y:S02]  /*a130*/  SYNCS.PHASECHK.TRANS64.TRYWAIT P0, [R0+URZ], R2 ;  /* 0x00000002000075a7 */ /* 0x0044e400080011ff */
[----:B---3--:R-:W-:Y:S05]  /*a140*/  @!P0 NANOSLEEP.SYNCS 0x989680 ;  /* 0x009896800000895d */ /* 0x008fea0003900000 */
[----:B------:R-:W3:Y:S02]  /*a150*/  @!P0 SYNCS.PHASECHK.TRANS64 P0, [R0+URZ], R2 ;  /* 0x00000002000085a7 */ /* 0x000ee400080010ff */
[----:B---3--:R-:W-:Y:S05]  /*a160*/  @!P0 BRA `(.L_x_136) ;  /* 0xfffffffc00f08947 */ /* 0x008fea000383ffff */
[----:B------:R-:W-:Y:S05]  /*a170*/  BRA `(.L_x_137) ;  /* 0xffffff9400d87947 */ /* 0x000fea000383ffff */
.L_x_65:
[----:B------:R-:W-:-:S07]  /*a180*/  MOV R0, UR5 ;  /* 0x0000000500007c02 */ /* 0x000fce0008000f00 */
.L_x_138:
[----:B-1----:R1:W2:Y:S02]  /*a190*/  SYNCS.PHASECHK.TRANS64.TRYWAIT P0, [R0+URZ], R2 ;  /* 0x00000002000075a7 */ /* 0x0022a400080011ff */
[----:B--2---:R-:W-:Y:S05]  /*a1a0*/  @!P0 NANOSLEEP.SYNCS 0x989680 ;  /* 0x009896800000895d */ /* 0x004fea0003900000 */
[----:B------:R-:W2:Y:S02]  /*a1b0*/  @!P0 SYNCS.PHASECHK.TRANS64 P0, [R0+URZ], R2 ;  /* 0x00000002000085a7 */ /* 0x000ea400080010ff */
[----:B--2---:R-:W-:Y:S05]  /*a1c0*/  @!P0 BRA `(.L_x_138) ;  /* 0xfffffffc00f08947 */ /* 0x004fea000383ffff */
[----:B------:R-:W-:Y:S05]  /*a1d0*/  BRA `(.L_x_139) ;  /* 0xffffff9400e47947 */ /* 0x000fea000383ffff */
.L_x_66:
[----:B------:R-:W-:-:S07]  /*a1e0*/  MOV R0, UR4 ;  /* 0x0000000400007c02 */ /* 0x000fce0008000f00 */
.L_x_140:
[----:B-1----:R1:W2:Y:S02]  /*a1f0*/  SYNCS.PHASECHK.TRANS64.TRYWAIT P0, [R0+URZ], R2 ;  /* 0x00000002000075a7 */ /* 0x0022a400080011ff */
[----:B--2---:R-:W-:Y:S05]  /*a200*/  @!P0 NANOSLEEP.SYNCS 0x989680 ;  /* 0x009896800000895d */ /* 0x004fea0003900000 */
[----:B------:R-:W2:Y:S02]  /*a210*/  @!P0 SYNCS.PHASECHK.TRANS64 P0, [R0+URZ], R2 ;  /* 0x00000002000085a7 */ /* 0x000ea400080010ff */
[----:B--2---:R-:W-:Y:S05]  /*a220*/  @!P0 BRA `(.L_x_140) ;  /* 0xfffffffc00f08947 */ /* 0x004fea000383ffff */
[----:B------:R-:W-:Y:S05]  /*a230*/  BRA `(.L_x_141) ;  /* 0xffffff9400f07947 */ /* 0x000fea000383ffff */
.L_x_71:
[----:B--2---:R2:W4:Y:S02]  /*a240*/  SYNCS.PHASECHK.TRANS64.TRYWAIT P0, [R3+URZ+0xb0], R0 ;  /* 0x0000b000030075a7 */ /* 0x00452400080011ff */
[----:B----4-:R-:W-:Y:S05]  /*a250*/  @!P0 NANOSLEEP.SYNCS 0x989680 ;  /* 0x009896800000895d */ /* 0x010fea0003900000 */
[----:B------:R-:W4:Y:S02]  /*a260*/  @!P0 SYNCS.PHASECHK.TRANS64 P0, [R3+URZ+0xb0], R0 ;  /* 0x0000b000030085a7 */ /* 0x000f2400080010ff */
[----:B----4-:R-:W-:Y:S05]  /*a270*/  @!P0 BRA `(.L_x_71) ;  /* 0xfffffffc00f08947 */ /* 0x010fea000383ffff */
[----:B------:R-:W-:Y:S05]  /*a280*/  BRA `(.L_x_142) ;  /* 0xffffff9c00107947 */ /* 0x000fea000383ffff */
.L_x_74:
[----:B-1----:R-:W-:Y:S07]  /*a290*/  MOV R0, UR6 ;  /* 0x0000000600007c02 */ /* 0x002fee0008000f00 */
.L_x_143:
[----:B-1----:R1:W2:Y:S02]  /*a2a0*/  SYNCS.PHASECHK.TRANS64.TRYWAIT P1, [R0+URZ+0xa8], R2 ;  /* 0x0000a802000075a7 */ /* 0x0022a400080211ff */
[----:B--2---:R-:W-:Y:S05]  /*a2b0*/  @!P1 NANOSLEEP.SYNCS 0x989680 ;  /* 0x009896800000995d */ /* 0x004fea0003900000 */
[----:B------:R-:W2:Y:S02]  /*a2c0*/  @!P1 SYNCS.PHASECHK.TRANS64 P1, [R0+URZ+0xa8], R2 ;  /* 0x0000a802000095a7 */ /* 0x000ea400080210ff */
[----:B--2---:R-:W-:Y:S05]  /*a2d0*/  @!P1 BRA `(.L_x_143) ;  /* 0xfffffffc00f09947 */ /* 0x004fea000383ffff */
[----:B------:R-:W-:Y:S05]  /*a2e0*/  BRA `(.L_x_73) ;  /* 0xffffffa000807947 */ /* 0x000fea000383ffff */
.L_x_77:
[----:B------:R-:W-:Y:S07]  /*a2f0*/  MOV R2, UR5 ;  /* 0x0000000500027c02 */ /* 0x000fee0008000f00 */
.L_x_144:
[----:B-1----:R1:W2:Y:S02]  /*a300*/  SYNCS.PHASECHK.TRANS64.TRYWAIT P2, [R2+URZ+0x90], R0 ;  /* 0x00009000020075a7 */ /* 0x0022a400080411ff */
[----:B--2---:R-:W-:Y:S05]  /*a310*/  @!P2 NANOSLEEP.SYNCS 0x989680 ;  /* 0x009896800000a95d */ /* 0x004fea0003900000 */
[----:B------:R-:W2:Y:S02]  /*a320*/  @!P2 SYNCS.PHASECHK.TRANS64 P2, [R2+URZ+0x90], R0 ;  /* 0x000090000200a5a7 */ /* 0x000ea400080410ff */
[----:B--2---:R-:W-:Y:S05]  /*a330*/  @!P2 BRA `(.L_x_144) ;  /* 0xfffffffc00f0a947 */ /* 0x004fea000383ffff */
[----:B------:R-:W-:Y:S05]  /*a340*/  BRA `(.L_x_145) ;  /* 0xffffffa000ec7947 */ /* 0x000fea000383ffff */
.L_x_79:
[----:B------:R-:W-:-:S07]  /*a350*/  MOV R0, UR4 ;  /* 0x0000000400007c02 */ /* 0x000fce0008000f00 */
.L_x_146:
[----:B-1----:R1:W4:Y:S02]  /*a360*/  SYNCS.PHASECHK.TRANS64.TRYWAIT P0, [R0+URZ], R2 ;  /* 0x00000002000075a7 */ /* 0x00232400080011ff */
[----:B----4-:R-:W-:Y:S05]  /*a370*/  @!P0 NANOSLEEP.SYNCS 0x989680 ;  /* 0x009896800000895d */ /* 0x010fea0003900000 */
[----:B------:R-:W4:Y:S02]  /*a380*/  @!P0 SYNCS.PHASECHK.TRANS64 P0, [R0+URZ], R2 ;  /* 0x00000002000085a7 */ /* 0x000f2400080010ff */
[----:B----4-:R-:W-:Y:S05]  /*a390*/  @!P0 BRA `(.L_x_146) ;  /* 0xfffffffc00f08947 */ /* 0x010fea000383ffff */
[----:B------:R-:W-:Y:S05]  /*a3a0*/  BRA `(.L_x_147) ;  /* 0xffffffa400c47947 */ /* 0x000fea000383ffff */
.L_x_81:
[----:B------:R-:W-:Y:S07]  /*a3b0*/  MOV R0, UR4 ;  /* 0x0000000400007c02 */ /* 0x000fee0008000f00 */
.L_x_148:
[----:B-1----:R1:W2:Y:S02]  /*a3c0*/  SYNCS.PHASECHK.TRANS64.TRYWAIT P0, [R0+URZ+0xb0], R3 ;  /* 0x0000b003000075a7 */ /* 0x0022a400080011ff */
[----:B--2---:R-:W-:Y:S05]  /*a3d0*/  @!P0 NANOSLEEP.SYNCS 0x989680 ;  /* 0x009896800000895d */ /* 0x004fea0003900000 */
[----:B------:R-:W2:Y:S02]  /*a3e0*/  @!P0 SYNCS.PHASECHK.TRANS64 P0, [R0+URZ+0xb0], R3 ;  /* 0x0000b003000085a7 */ /* 0x000ea400080010ff */
[----:B--2---:R-:W-:Y:S05]  /*a3f0*/  @!P0 BRA `(.L_x_148) ;  /* 0xfffffffc00f08947 */ /* 0x004fea000383ffff */
[----:B------:R-:W-:Y:S05]  /*a400*/  BRA `(.L_x_149) ;  /* 0xffffffa8006c7947 */ /* 0x000fea000383ffff */
.L_x_91:
[----:B--2---:R2:W3:Y:S02]  /*a410*/  SYNCS.PHASECHK.TRANS64.TRYWAIT P0, [R5+URZ+0x80], R3 ;  /* 0x00008003050075a7 */ /* 0x0044e400080011ff */
[----:B---3--:R-:W-:Y:S05]  /*a420*/  @!P0 NANOSLEEP.SYNCS 0x989680 ;  /* 0x009896800000895d */ /* 0x008fea0003900000 */
[----:B------:R-:W3:Y:S02]  /*a430*/  @!P0 SYNCS.PHASECHK.TRANS64 P0, [R5+URZ+0x80], R3 ;  /* 0x00008003050085a7 */ /* 0x000ee400080010ff */
[----:B---3--:R-:W-:Y:S05]  /*a440*/  @!P0 BRA `(.L_x_91) ;  /* 0xfffffffc00f08947 */ /* 0x008fea000383ffff */
[----:B------:R-:W-:Y:S05]  /*a450*/  BRA `(.L_x_90) ;  /* 0xffffffb800d07947 */ /* 0x000fea000383ffff */
.L_x_93:
[----:B-1----:R1:W2:Y:S02]  /*a460*/  SYNCS.PHASECHK.TRANS64.TRYWAIT P1, [R4+URZ+0xd0], R6 ;  /* 0x0000d006040075a7 */ /* 0x0022a400080211ff */
[----:B--2---:R-:W-:Y:S05]  /*a470*/  @!P1 NANOSLEEP.SYNCS 0x989680 ;  /* 0x009896800000995d */ /* 0x004fea0003900000 */
[----:B------:R-:W2:Y:S02]  /*a480*/  @!P1 SYNCS.PHASECHK.TRANS64 P1, [R4+URZ+0xd0], R6 ;  /* 0x0000d006040095a7 */ /* 0x000ea400080210ff */
[----:B--2---:R-:W-:Y:S05]  /*a490*/  @!P1 BRA `(.L_x_93) ;  /* 0xfffffffc00f09947 */ /* 0x004fea000383ffff */
[----:B------:R-:W-:Y:S05]  /*a4a0*/  BRA `(.L_x_92) ;  /* 0xffffffc0000c7947 */ /* 0x000fea000383ffff */
        .weak           $__internal_0_$__cuda_sm10x_tcgen05_guardrail_trap_col_being_dealloced_not_returned_by_alloc
        .type           $__internal_0_$__cuda_sm10x_tcgen05_guardrail_trap_col_being_dealloced_not_returned_by_alloc,@function
        .size           $__internal_0_$__cuda_sm10x_tcgen05_guardrail_trap_col_being_dealloced_not_returned_by_alloc,($__internal_1_$__cuda_sm10x_tcgen05_guardrail_trap_phase_invalid_during_alloc - $__internal_0_$__cuda_sm10x_tcgen05_guardrail_trap_col_being_dealloced_not_returned_by_alloc)
$__internal_0_$__cuda_sm10x_tcgen05_guardrail_trap_col_being_dealloced_not_returned_by_alloc:
[----:B------:R-:W-:Y:S05]  /*a4b0*/  BPT.TRAP 0x1 ;  /* 0x000000040000795c */ /* 0x000fea0000300000 */
[----:B------:R-:W-:-:S04]  /*a4c0*/  HFMA2 R3, -RZ, RZ, 0, 0 ;  /* 0x00000000ff037431 */ /* 0x000fc800000001ff */
[----:B------:R-:W-:Y:S05]  /*a4d0*/  RET.REL.NODEC R2 `(_ZN7cutlass13device_kernelINS_4gemm6kernel13GemmUniversalIN4cute5tupleIJiiiiEEENS1_10collective13CollectiveMmaINS1_35MainloopSm100TmaUmmaWarpSpecializedILi8ELi2ELi3ENS5_IJNS4_1CILi1EEESB_SB_EEEEENS5_IJNSA_ILi128EEENSA_ILi160EEENSA_ILi32EEEEEENS_6half_tENS5_IJlSB_lEEESI_SJ_NS4_8TiledMMAINS4_8MMA_AtomIJNS4_20SM100_MMA_F16BF16_SSISI_SI_fLi128ELi160ELNS4_4UMMA5MajorE0ELSO_0ELNSN_7ScaleInE0ELSP_0EEEEEENS4_6LayoutISC_NS5_IJNSA_ILi0EEEST_ST_EEEEENS5_IJNS4_10UnderscoreESW_SW_EEEEENS4_13SM90_TMA_LOADENS4_14ComposedLayoutINS4_7SwizzleILi2ELi4ELi3EEENS4_18smem_ptr_flag_bitsILi16EEENSS_INS5_IJNSA_ILi8EEESG_EEENS5_IJSG_SB_EEEEEEEvNS4_8identityESZ_S19_vS1A_EENS_8epilogue10collective18CollectiveEpilogueINS1C_23Sm100TmaWarpSpecializedILi2ELi1ELi160ELb1ELb0EEEJSH_NS5_IJNSS_ISE_SB_EENSS_ISF_SB_EEEEESI_SJ_SI_SJ_NS1C_6fusion15FusionCallbacksIS1G_NS1K_17LinearCombinationISI_fSI_fLNS_15FloatRoundStyleE2EEESH_S1J_JEEENS4_5SM1004TMEM4LOAD26SM100_TMEM_LOAD_32dp32b32xESZ_S19_NS4_39AutoVectorizingCopyWithAssumedAlignmentILi128EEENS4_14SM90_TMA_STOREES19_S1V_S1V_EEEvvEEEEvNT_6ParamsE) ;  /* 0xffffff5802c87950 */ /* 0x000fea0003c3ffff */
        .weak           $__internal_1_$__cuda_sm10x_tcgen05_guardrail_trap_phase_invalid_during_alloc
        .type           $__internal_1_$__cuda_sm10x_tcgen05_guardrail_trap_phase_invalid_during_alloc,@function
        .size           $__internal_1_$__cuda_sm10x_tcgen05_guardrail_trap_phase_invalid_during_alloc,($__internal_2_$__cuda_sm10x_tcgen05_guardrail_trap_unallocated_columns_being_dealloced - $__internal_1_$__cuda_sm10x_tcgen05_guardrail_trap_phase_invalid_during_alloc)
$__internal_1_$__cuda_sm10x_tcgen05_guardrail_trap_phase_invalid_during_alloc:
[----:B------:R-:W-:Y:S05]  /*a4e0*/  BPT.TRAP 0x1 ;  /* 0x000000040000795c */ /* 0x000fea0000300000 */
[----:B------:R-:W-:-:S04]  /*a4f0*/  MOV R3, 0x0 ;  /* 0x0000000000037802 */ /* 0x000fc80000000f00 */
[----:B------:R-:W-:Y:S05]  /*a500*/  RET.REL.NODEC R2 `(_ZN7cutlass13device_kernelINS_4gemm6kernel13GemmUniversalIN4cute5tupleIJiiiiEEENS1_10collective13CollectiveMmaINS1_35MainloopSm100TmaUmmaWarpSpecializedILi8ELi2ELi3ENS5_IJNS4_1CILi1EEESB_SB_EEEEENS5_IJNSA_ILi128EEENSA_ILi160EEENSA_ILi32EEEEEENS_6half_tENS5_IJlSB_lEEESI_SJ_NS4_8TiledMMAINS4_8MMA_AtomIJNS4_20SM100_MMA_F16BF16_SSISI_SI_fLi128ELi160ELNS4_4UMMA5MajorE0ELSO_0ELNSN_7ScaleInE0ELSP_0EEEEEENS4_6LayoutISC_NS5_IJNSA_ILi0EEEST_ST_EEEEENS5_IJNS4_10UnderscoreESW_SW_EEEEENS4_13SM90_TMA_LOADENS4_14ComposedLayoutINS4_7SwizzleILi2ELi4ELi3EEENS4_18smem_ptr_flag_bitsILi16EEENSS_INS5_IJNSA_ILi8EEESG_EEENS5_IJSG_SB_EEEEEEEvNS4_8identityESZ_S19_vS1A_EENS_8epilogue10collective18CollectiveEpilogueINS1C_23Sm100TmaWarpSpecializedILi2ELi1ELi160ELb1ELb0EEEJSH_NS5_IJNSS_ISE_SB_EENSS_ISF_SB_EEEEESI_SJ_SI_SJ_NS1C_6fusion15FusionCallbacksIS1G_NS1K_17LinearCombinationISI_fSI_fLNS_15FloatRoundStyleE2EEESH_S1J_JEEENS4_5SM1004TMEM4LOAD26SM100_TMEM_LOAD_32dp32b32xESZ_S19_NS4_39AutoVectorizingCopyWithAssumedAlignmentILi128EEENS4_14SM90_TMA_STOREES19_S1V_S1V_EEEvvEEEEvNT_6ParamsE) ;  /* 0xffffff5802bc7950 */ /* 0x000fea0003c3ffff */
        .weak           $__internal_2_$__cuda_sm10x_tcgen05_guardrail_trap_unallocated_columns_being_dealloced
        .type           $__internal_2_$__cuda_sm10x_tcgen05_guardrail_trap_unallocated_columns_being_dealloced,@function
        .size           $__internal_2_$__cuda_sm10x_tcgen05_guardrail_trap_unallocated_columns_being_dealloced,(.L_x_151 - $__internal_2_$__cuda_sm10x_tcgen05_guardrail_trap_unallocated_columns_being_dealloced)
$__internal_2_$__cuda_sm10x_tcgen05_guardrail_trap_unallocated_columns_being_dealloced:
[----:B------:R-:W-:Y:S05]  /*a510*/  BPT.TRAP 0x1 ;  /* 0x000000040000795c */ /* 0x000fea0000300000 */
[----:B------:R-:W-:-:S04]  /*a520*/  HFMA2 R3, -RZ, RZ, 0, 0 ;  /* 0x00000000ff037431 */ /* 0x000fc800000001ff */
[----:B------:R-:W-:Y:S05]  /*a530*/  RET.REL.NODEC R2 `(_ZN7cutlass13device_kernelINS_4gemm6kernel13GemmUniversalIN4cute5tupleIJiiiiEEENS1_10collective13CollectiveMmaINS1_35MainloopSm100TmaUmmaWarpSpecializedILi8ELi2ELi3ENS5_IJNS4_1CILi1EEESB_SB_EEEEENS5_IJNSA_ILi128EEENSA_ILi160EEENSA_ILi32EEEEEENS_6half_tENS5_IJlSB_lEEESI_SJ_NS4_8TiledMMAINS4_8MMA_AtomIJNS4_20SM100_MMA_F16BF16_SSISI_SI_fLi128ELi160ELNS4_4UMMA5MajorE0ELSO_0ELNSN_7ScaleInE0ELSP_0EEEEEENS4_6LayoutISC_NS5_IJNSA_ILi0EEEST_ST_EEEEENS5_IJNS4_10UnderscoreESW_SW_EEEEENS4_13SM90_TMA_LOADENS4_14ComposedLayoutINS4_7SwizzleILi2ELi4ELi3EEENS4_18smem_ptr_flag_bitsILi16EEENSS_INS5_IJNSA_ILi8EEESG_EEENS5_IJSG_SB_EEEEEEEvNS4_8identityESZ_S19_vS1A_EENS_8epilogue10collective18CollectiveEpilogueINS1C_23Sm100TmaWarpSpecializedILi2ELi1ELi160ELb1ELb0EEEJSH_NS5_IJNSS_ISE_SB_EENSS_ISF_SB_EEEEESI_SJ_SI_SJ_NS1C_6fusion15FusionCallbacksIS1G_NS1K_17LinearCombinationISI_fSI_fLNS_15FloatRoundStyleE2EEESH_S1J_JEEENS4_5SM1004TMEM4LOAD26SM100_TMEM_LOAD_32dp32b32xESZ_S19_NS4_39AutoVectorizingCopyWithAssumedAlignmentILi128EEENS4_14SM90_TMA_STOREES19_S1V_S1V_EEEvvEEEEvNT_6ParamsE) ;  /* 0xffffff5802b07950 */ /* 0x000fea0003c3ffff */
.L_x_150:
[----:B------:R-:W-:-:S00]  /*a540*/  BRA `(.L_x_150) ;  /* 0xfffffffc00fc7947 */ /* 0x000fc0000383ffff */
[----:B------:R-:W-:-:S00]  /*a550*/  NOP ;  /* 0x0000000000007918 */ /* 0x000fc00000000000 */
        /* <DEDUP_REMOVED lines=10> */
.L_x_151:


//--------------------- .nv.global.init           --------------------------
	.section	.nv.global.init,"aw",@progbits
.nv.global.init:
	.type		$str$27,@object
	.size		$str$27,($str$28 - $str$27)
$str$27:
        /*0000*/ 	.byte	0x28, 0x61, 0x64, 0x64, 0x72, 0x65, 0x73, 0x73, 0x20, 0x26, 0x20, 0x6d, 0x61, 0x73, 0x6b, 0x29
        /*0010*/ 	.byte	0x20, 0x3d, 0x3d, 0x20, 0x30, 0x00
	.type		$str$28,@object
	.size		$str$28,($str$26 - $str$28)
$str$28:
        /*0016*/ 	.byte	0x2f, 0x74, 0x6d, 0x70, 0x2f, 0x63, 0x75, 0x74, 0x6c, 0x61, 0x73, 0x73, 0x5f, 0x73, 0x77, 0x65
        /*0026*/ 	.byte	0x65, 0x70, 0x5f, 0x73, 0x72, 0x63, 0x2f, 0x69, 0x6e, 0x63, 0x6c, 0x75, 0x64, 0x65, 0x2f, 0x63
        /*0036*/ 	.byte	0x75, 0x74, 0x65, 0x2f, 0x70, 0x6f, 0x69, 0x6e, 0x74, 0x65, 0x72, 0x5f, 0x66, 0x6c, 0x61, 0x67
        /*0046*/ 	.byte	0x67, 0x65, 0x64, 0x2e, 0x68, 0x70, 0x70, 0x00
	.type		$str$26,@object
	.size		$str$26,($str$25 - $str$26)
$str$26:
        /*004e*/ 	.byte	0x2f, 0x74, 0x6d, 0x70, 0x2f, 0x63, 0x75, 0x74, 0x6c, 0x61, 0x73, 0x73, 0x5f, 0x73, 0x77, 0x65
        /*005e*/ 	.byte	0x65, 0x70, 0x5f, 0x73, 0x72, 0x63, 0x2f, 0x69, 0x6e, 0x63, 0x6c, 0x75, 0x64, 0x65, 0x2f, 0x63
        /*006e*/ 	.byte	0x75, 0x74, 0x65, 0x2f, 0x61, 0x74, 0x6f, 0x6d, 0x2f, 0x63, 0x6f, 0x70, 0x79, 0x5f, 0x74, 0x72
        /*007e*/ 	.byte	0x61, 0x69, 0x74, 0x73, 0x5f, 0x73, 0x6d, 0x31, 0x30, 0x30, 0x2e, 0x68, 0x70, 0x70, 0x00
	.type		$str$25,@object
	.size		$str$25,(__unnamed_1 - $str$25)
$str$25:
        /*008d*/ 	.byte	0x28, 0x28, 0x75, 0x69, 0x6e, 0x74, 0x33, 0x32, 0x5f, 0x74, 0x28, 0x74, 0x68, 0x72, 0x65, 0x61
        /*009d*/ 	.byte	0x64, 0x49, 0x64, 0x78, 0x2e, 0x78, 0x29, 0x20, 0x2f, 0x20, 0x33, 0x32, 0x29, 0x20, 0x25, 0x20
        /*00ad*/ 	.byte	0x34, 0x29, 0x20, 0x3d, 0x3d, 0x20, 0x28, 0x28, 0x28, 0x74, 0x6d, 0x65, 0x6d, 0x5f, 0x61, 0x64
        /*00bd*/ 	.byte	0x64, 0x72, 0x20, 0x3e, 0x3e, 0x20, 0x31, 0x36, 0x29, 0x20, 0x2f, 0x20, 0x33, 0x32, 0x29, 0x20
        /*00cd*/ 	.byte	0x25, 0x20, 0x34, 0x29, 0x00
	.type		__unnamed_1,@object
	.size		__unnamed_1,(__unnamed_2 - __unnamed_1)
__unnamed_1:
        /* <DEDUP_REMOVED lines=25> */
        /*0262*/ 	.byte	0x30, 0x34, 0x38, 0x30, 0x3e, 0x3e, 0x3e, 0x3e, 0x5d, 0x00
	.type		__unnamed_2,@object
	.size		__unnamed_2,(.L_2 - __unnamed_2)
__unnamed_2:
        /* <DEDUP_REMOVED lines=42> */
        /*050c*/ 	.byte	0x3e, 0x3e, 0x5d, 0x00
.L_2:


//--------------------- .nv.shared._ZN7cutlass13device_kernelINS_4gemm6kernel13GemmUniversalIN4cute5tupleIJiiiiEEENS1_10collective13CollectiveMmaINS1_35MainloopSm100TmaUmmaWarpSpecializedILi8ELi2ELi3ENS5_IJNS4_1CILi1EEESB_SB_EEEEENS5_IJNSA_ILi128EEENSA_ILi160EEENSA_ILi32EEEEEENS_6half_tENS5_IJlSB_lEEESI_SJ_NS4_8TiledMMAINS4_8MMA_AtomIJNS4_20SM100_MMA_F16BF16_SSISI_SI_fLi128ELi160ELNS4_4UMMA5MajorE0ELSO_0ELNSN_7ScaleInE0ELSP_0EEEEEENS4_6LayoutISC_NS5_IJNSA_ILi0EEEST_ST_EEEEENS5_IJNS4_10UnderscoreESW_SW_EEEEENS4_13SM90_TMA_LOADENS4_14ComposedLayoutINS4_7SwizzleILi2ELi4ELi3EEENS4_18smem_ptr_flag_bitsILi16EEENSS_INS5_IJNSA_ILi8EEESG_EEENS5_IJSG_SB_EEEEEEEvNS4_8identityESZ_S19_vS1A_EENS_8epilogue10collective18CollectiveEpilogueINS1C_23Sm100TmaWarpSpecializedILi2ELi1ELi160ELb1ELb0EEEJSH_NS5_IJNSS_ISE_SB_EENSS_ISF_SB_EEEEESI_SJ_SI_SJ_NS1C_6fusion15FusionCallbacksIS1G_NS1K_17LinearCombinationISI_fSI_fLNS_15FloatRoundStyleE2EEESH_S1J_JEEENS4_5SM1004TMEM4LOAD26SM100_TMEM_LOAD_32dp32b32xESZ_S19_NS4_39AutoVectorizingCopyWithAssumedAlignmentILi128EEENS4_14SM90_TMA_STOREES19_S1V_S1V_EEEvvEEEEvNT_6ParamsE --------------------------
	.section	.nv.shared._ZN7cutlass13device_kernelINS_4gemm6kernel13GemmUniversalIN4cute5tupleIJiiiiEEENS1_10collective13CollectiveMmaINS1_35MainloopSm100TmaUmmaWarpSpecializedILi8ELi2ELi3ENS5_IJNS4_1CILi1EEESB_SB_EEEEENS5_IJNSA_ILi128EEENSA_ILi160EEENSA_ILi32EEEEEENS_6half_tENS5_IJlSB_lEEESI_SJ_NS4_8TiledMMAINS4_8MMA_AtomIJNS4_20SM100_MMA_F16BF16_SSISI_SI_fLi128ELi160ELNS4_4UMMA5MajorE0ELSO_0ELNSN_7ScaleInE0ELSP_0EEEEEENS4_6LayoutISC_NS5_IJNSA_ILi0EEEST_ST_EEEEENS5_IJNS4_10UnderscoreESW_SW_EEEEENS4_13SM90_TMA_LOADENS4_14ComposedLayoutINS4_7SwizzleILi2ELi4ELi3EEENS4_18smem_ptr_flag_bitsILi16EEENSS_INS5_IJNSA_ILi8EEESG_EEENS5_IJSG_SB_EEEEEEEvNS4_8identityESZ_S19_vS1A_EENS_8epilogue10collective18CollectiveEpilogueINS1C_23Sm100TmaWarpSpecializedILi2ELi1ELi160ELb1ELb0EEEJSH_NS5_IJNSS_ISE_SB_EENSS_ISF_SB_EEEEESI_SJ_SI_SJ_NS1C_6fusion15FusionCallbacksIS1G_NS1K_17LinearCombinationISI_fSI_fLNS_15FloatRoundStyleE2EEESH_S1J_JEEENS4_5SM1004TMEM4LOAD26SM100_TMEM_LOAD_32dp32b32xESZ_S19_NS4_39AutoVectorizingCopyWithAssumedAlignmentILi128EEENS4_14SM90_TMA_STOREES19_S1V_S1V_EEEvvEEEEvNT_6ParamsE,"aw",@nobits
	.sectionflags	@""
	.align	16
	.zero		1024


//--------------------- .nv.shared.reserved.0     --------------------------
	.section	.nv.shared.reserved.0,"aw",@nobits
	.weak		__nv_reservedSMEM_offset_0_alias
	.size		__nv_reservedSMEM_offset_0_alias, 0, 64
	.other		__nv_reservedSMEM_offset_0_alias,@"STO_CUDA_RESERVED_SHARED STV_DEFAULT"
__nv_reservedSMEM_offset_0_alias:
	.zero		0
.nv.shared.reserved.0:
	.zero		64
	.weak		__nv_reservedSMEM_tcgen05_partition
	.type		__nv_reservedSMEM_tcgen05_partition,@object
	.size		__nv_reservedSMEM_tcgen05_partition,(.L_0 - __nv_reservedSMEM_tcgen05_partition)
__nv_reservedSMEM_tcgen05_partition:
	.zero		32
.L_0:


//--------------------- .nv.global                --------------------------
	.section	.nv.global,"aw",@nobits
.nv.global:
	.type		_ZN40_INTERNAL_5eb1075c_4_k_cu_d7658a9e_183704cute1_E,@object
	.size		_ZN40_INTERNAL_5eb1075c_4_k_cu_d7658a9e_183704cute1_E,(_ZN40_INTERNAL_5eb1075c_4_k_cu_d7658a9e_183704cuda3std3__45__cpo6cbeginE - _ZN40_INTERNAL_5eb1075c_4_k_cu_d7658a9e_183704cute1_E)
_ZN40_INTERNAL_5eb1075c_4_k_cu_d7658a9e_183704cute1_E:
	.zero		1
	.type		_ZN40_INTERNAL_5eb1075c_4_k_cu_d7658a9e_183704cuda3std3__45__cpo6cbeginE,@object
	.size		_ZN40_INTERNAL_5eb1075c_4_k_cu_d7658a9e_183704cuda3std3__45__cpo6cbeginE,(_ZN40_INTERNAL_5eb1075c_4_k_cu_d7658a9e_183704cuda3std3__48in_placeE - _ZN40_INTERNAL_5eb1075c_4_k_cu_d7658a9e_183704cuda3std3__45__cpo6cbeginE)
_ZN40_INTERNAL_5eb1075c_4_k_cu_d7658a9e_183704cuda3std3__45__cpo6cbeginE:
	.zero		1
	.type		_ZN40_INTERNAL_5eb1075c_4_k_cu_d7658a9e_183704cuda3std3__48in_placeE,@object
	.size		_ZN40_INTERNAL_5eb1075c_4_k_cu_d7658a9e_183704cuda3std3__48in_placeE,(_ZN40_INTERNAL_5eb1075c_4_k_cu_d7658a9e_183704cuda3std6ranges3__45__cpo9iter_moveE - _ZN40_INTERNAL_5eb1075c_4_k_cu_d7658a9e_183704cuda3std3__48in_placeE)
_ZN40_INTERNAL_5eb1075c_4_k_cu_d7658a9e_183704cuda3std3__48in_placeE:
	.zero		1
	.type		_ZN40_INTERNAL_5eb1075c_4_k_cu_d7658a9e_183704cuda3std6ranges3__45__cpo9iter_moveE,@object
	.size		_ZN40_INTERNAL_5eb1075c_4_k_cu_d7658a9e_183704cuda3std6ranges3__45__cpo9iter_moveE,(_ZN40_INTERNAL_5eb1075c_4_k_cu_d7658a9e_183704cuda3std3__45__cpo5beginE - _ZN40_INTERNAL_5eb1075c_4_k_cu_d7658a9e_183704cuda3std6ranges3__45__cpo9iter_moveE)
_ZN40_INTERNAL_5eb1075c_4_k_cu_d7658a9e_183704cuda3std6ranges3__45__cpo9iter_moveE:
	.zero		1
	.type		_ZN40_INTERNAL_5eb1075c_4_k_cu_d7658a9e_183704cuda3std3__45__cpo5beginE,@object
	.size		_ZN40_INTERNAL_5eb1075c_4_k_cu_d7658a9e_183704cuda3std3__45__cpo5beginE,(_ZN40_INTERNAL_5eb1075c_4_k_cu_d7658a9e_183704cuda3std3__442_GLOBAL__N__5eb1075c_4_k_cu_d7658a9e_183706ignoreE - _ZN40_INTERNAL_5eb1075c_4_k_cu_d7658a9e_183704cuda3std3__45__cpo5beginE)
_ZN40_INTERNAL_5eb1075c_4_k_cu_d7658a9e_183704cuda3std3__45__cpo5beginE:
	.zero		1
	.type		_ZN40_INTERNAL_5eb1075c_4_k_cu_d7658a9e_183704cuda3std3__442_GLOBAL__N__5eb1075c_4_k_cu_d7658a9e_183706ignoreE,@object
	.size		_ZN40_INTERNAL_5eb1075c_4_k_cu_d7658a9e_183704cuda3std3__442_GLOBAL__N__5eb1075c_4_k_cu_d7658a9e_183706ignoreE,(_ZN40_INTERNAL_5eb1075c_4_k_cu_d7658a9e_183704cute7productE - _ZN40_INTERNAL_5eb1075c_4_k_cu_d7658a9e_183704cuda3std3__442_GLOBAL__N__5eb1075c_4_k_cu_d7658a9e_183706ignoreE)
_ZN40_INTERNAL_5eb1075c_4_k_cu_d7658a9e_183704cuda3std3__442_GLOBAL__N__5eb1075c_4_k_cu_d7658a9e_183706ignoreE:
	.zero		1
	.type		_ZN40_INTERNAL_5eb1075c_4_k_cu_d7658a9e_183704cute7productE,@object
	.size		_ZN40_INTERNAL_5eb1075c_4_k_cu_d7658a9e_183704cute7productE,(_ZN40_INTERNAL_5eb1075c_4_k_cu_d7658a9e_183704cuda3std3__45__cpo3endE - _ZN40_INTERNAL_5eb1075c_4_k_cu_d7658a9e_183704cute7productE)
_ZN40_INTERNAL_5eb1075c_4_k_cu_d7658a9e_183704cute7productE:
	.zero		1
	.type		_ZN40_INTERNAL_5eb1075c_4_k_cu_d7658a9e_183704cuda3std3__45__cpo3endE,@object
	.size		_ZN40_INTERNAL_5eb1075c_4_k_cu_d7658a9e_183704cuda3std3__45__cpo3endE,(_ZN40_INTERNAL_5eb1075c_4_k_cu_d7658a9e_183704cuda3std3__419piecewise_constructE - _ZN40_INTERNAL_5eb1075c_4_k_cu_d7658a9e_183704cuda3std3__45__cpo3endE)
_ZN40_INTERNAL_5eb1075c_4_k_cu_d7658a9e_183704cuda3std3__45__cpo3endE:
	.zero		1
	.type		_ZN40_INTERNAL_5eb1075c_4_k_cu_d7658a9e_183704cuda3std3__419piecewise_constructE,@object
	.size		_ZN40_INTERNAL_5eb1075c_4_k_cu_d7658a9e_183704cuda3std3__419piecewise_constructE,(_ZN40_INTERNAL_5eb1075c_4_k_cu_d7658a9e_183704cuda3std3__45__cpo4cendE - _ZN40_INTERNAL_5eb1075c_4_k_cu_d7658a9e_183704cuda3std3__419piecewise_constructE)
_ZN40_INTERNAL_5eb1075c_4_k_cu_d7658a9e_183704cuda3std3__419piecewise_constructE:
	.zero		1
	.type		_ZN40_INTERNAL_5eb1075c_4_k_cu_d7658a9e_183704cuda3std3__45__cpo4cendE,@object
	.size		_ZN40_INTERNAL_5eb1075c_4_k_cu_d7658a9e_183704cuda3std3__45__cpo4cendE,(_ZN40_INTERNAL_5eb1075c_4_k_cu_d7658a9e_183704cuda3std6ranges3__45__cpo4swapE - _ZN40_INTERNAL_5eb1075c_4_k_cu_d7658a9e_183704cuda3std3__45__cpo4cendE)
_ZN40_INTERNAL_5eb1075c_4_k_cu_d7658a9e_183704cuda3std3__45__cpo4cendE:
	.zero		1
	.type		_ZN40_INTERNAL_5eb1075c_4_k_cu_d7658a9e_183704cuda3std6ranges3__45__cpo4swapE,@object
	.size		_ZN40_INTERNAL_5eb1075c_4_k_cu_d7658a9e_183704cuda3std6ranges3__45__cpo4swapE,(.L_10 - _ZN40_INTERNAL_5eb1075c_4_k_cu_d7658a9e_183704cuda3std6ranges3__45__cpo4swapE)
_ZN40_INTERNAL_5eb1075c_4_k_cu_d7658a9e_183704cuda3std6ranges3__45__cpo4swapE:
	.zero		1
.L_10:


//--------------------- .nv.constant0._ZN7cutlass13device_kernelINS_4gemm6kernel13GemmUniversalIN4cute5tupleIJiiiiEEENS1_10collective13CollectiveMmaINS1_35MainloopSm100TmaUmmaWarpSpecializedILi8ELi2ELi3ENS5_IJNS4_1CILi1EEESB_SB_EEEEENS5_IJNSA_ILi128EEENSA_ILi160EEENSA_ILi32EEEEEENS_6half_tENS5_IJlSB_lEEESI_SJ_NS4_8TiledMMAINS4_8MMA_AtomIJNS4_20SM100_MMA_F16BF16_SSISI_SI_fLi128ELi160ELNS4_4UMMA5MajorE0ELSO_0ELNSN_7ScaleInE0ELSP_0EEEEEENS4_6LayoutISC_NS5_IJNSA_ILi0EEEST_ST_EEEEENS5_IJNS4_10UnderscoreESW_SW_EEEEENS4_13SM90_TMA_LOADENS4_14ComposedLayoutINS4_7SwizzleILi2ELi4ELi3EEENS4_18smem_ptr_flag_bitsILi16EEENSS_INS5_IJNSA_ILi8EEESG_EEENS5_IJSG_SB_EEEEEEEvNS4_8identityESZ_S19_vS1A_EENS_8epilogue10collective18CollectiveEpilogueINS1C_23Sm100TmaWarpSpecializedILi2ELi1ELi160ELb1ELb0EEEJSH_NS5_IJNSS_ISE_SB_EENSS_ISF_SB_EEEEESI_SJ_SI_SJ_NS1C_6fusion15FusionCallbacksIS1G_NS1K_17LinearCombinationISI_fSI_fLNS_15FloatRoundStyleE2EEESH_S1J_JEEENS4_5SM1004TMEM4LOAD26SM100_TMEM_LOAD_32dp32b32xESZ_S19_NS4_39AutoVectorizingCopyWithAssumedAlignmentILi128EEENS4_14SM90_TMA_STOREES19_S1V_S1V_EEEvvEEEEvNT_6ParamsE --------------------------
	.section	.nv.constant0._ZN7cutlass13device_kernelINS_4gemm6kernel13GemmUniversalIN4cute5tupleIJiiiiEEENS1_10collective13CollectiveMmaINS1_35MainloopSm100TmaUmmaWarpSpecializedILi8ELi2ELi3ENS5_IJNS4_1CILi1EEESB_SB_EEEEENS5_IJNSA_ILi128EEENSA_ILi160EEENSA_ILi32EEEEEENS_6half_tENS5_IJlSB_lEEESI_SJ_NS4_8TiledMMAINS4_8MMA_AtomIJNS4_20SM100_MMA_F16BF16_SSISI_SI_fLi128ELi160ELNS4_4UMMA5MajorE0ELSO_0ELNSN_7ScaleInE0ELSP_0EEEEEENS4_6LayoutISC_NS5_IJNSA_ILi0EEEST_ST_EEEEENS5_IJNS4_10UnderscoreESW_SW_EEEEENS4_13SM90_TMA_LOADENS4_14ComposedLayoutINS4_7SwizzleILi2ELi4ELi3EEENS4_18smem_ptr_flag_bitsILi16EEENSS_INS5_IJNSA_ILi8EEESG_EEENS5_IJSG_SB_EEEEEEEvNS4_8identityESZ_S19_vS1A_EENS_8epilogue10collective18CollectiveEpilogueINS1C_23Sm100TmaWarpSpecializedILi2ELi1ELi160ELb1ELb0EEEJSH_NS5_IJNSS_ISE_SB_EENSS_ISF_SB_EEEEESI_SJ_SI_SJ_NS1C_6fusion15FusionCallbacksIS1G_NS1K_17LinearCombinationISI_fSI_fLNS_15FloatRoundStyleE2EEESH_S1J_JEEENS4_5SM1004TMEM4LOAD26SM100_TMEM_LOAD_32dp32b32xESZ_S19_NS4_39AutoVectorizingCopyWithAssumedAlignmentILi128EEENS4_14SM90_TMA_STOREES19_S1V_S1V_EEEvvEEEEvNT_6ParamsE,"a",@progbits
	.sectionflags	@""
	.align	4
.nv.constant0._ZN7cutlass13device_kernelINS_4gemm6kernel13GemmUniversalIN4cute5tupleIJiiiiEEENS1_10collective13CollectiveMmaINS1_35MainloopSm100TmaUmmaWarpSpecializedILi8ELi2ELi3ENS5_IJNS4_1CILi1EEESB_SB_EEEEENS5_IJNSA_ILi128EEENSA_ILi160EEENSA_ILi32EEEEEENS_6half_tENS5_IJlSB_lEEESI_SJ_NS4_8TiledMMAINS4_8MMA_AtomIJNS4_20SM100_MMA_F16BF16_SSISI_SI_fLi128ELi160ELNS4_4UMMA5MajorE0ELSO_0ELNSN_7ScaleInE0ELSP_0EEEEEENS4_6LayoutISC_NS5_IJNSA_ILi0EEEST_ST_EEEEENS5_IJNS4_10UnderscoreESW_SW_EEEEENS4_13SM90_TMA_LOADENS4_14ComposedLayoutINS4_7SwizzleILi2ELi4ELi3EEENS4_18smem_ptr_flag_bitsILi16EEENSS_INS5_IJNSA_ILi8EEESG_EEENS5_IJSG_SB_EEEEEEEvNS4_8identityESZ_S19_vS1A_EENS_8epilogue10collective18CollectiveEpilogueINS1C_23Sm100TmaWarpSpecializedILi2ELi1ELi160ELb1ELb0EEEJSH_NS5_IJNSS_ISE_SB_EENSS_ISF_SB_EEEEESI_SJ_SI_SJ_NS1C_6fusion15FusionCallbacksIS1G_NS1K_17LinearCombinationISI_fSI_fLNS_15FloatRoundStyleE2EEESH_S1J_JEEENS4_5SM1004TMEM4LOAD26SM100_TMEM_LOAD_32dp32b32xESZ_S19_NS4_39AutoVectorizingCopyWithAssumedAlignmentILi128EEENS4_14SM90_TMA_STOREES19_S1V_S1V_EEEvvEEEEvNT_6ParamsE:
	.zero		2944


//--------------------- SYMBOLS --------------------------

	.type		.nv.reservedSmem.offset0,@object
	.size		.nv.reservedSmem.offset0,0x4
	.type		.nv.reservedSmem.cap,@object
	.size		.nv.reservedSmem.cap,0x4
	.type		__assertfail,@function
